	.target	sm_100a

	.elftype	@"ET_EXEC"


//--------------------- .note.nv.tkinfo           --------------------------
	.section	.note.nv.tkinfo,"",@"SHT_NOTE"
	.sectionflags	@"SHF_NOTE_NV_TKINFO"
	.tkinfo
        /*0018*/ 	.word	0x00000002
        /*0030*/ 	.string	""
        /*0030*/ 	.string	"ptxas"
        /*0030*/ 	.string	"Cuda compilation tools, release 13.0, V13.0.88"
        /*0030*/ 	.string	"Build cuda_13.0.r13.0/compiler.36424714_0"
        /*0030*/ 	.string	"-arch sm_100a -m 64 "



//--------------------- .note.nv.cuinfo           --------------------------
	.section	.note.nv.cuinfo,"",@"SHT_NOTE"
	.sectionflags	@"SHF_NOTE_NV_CUINFO"
        /*0018*/ 	.short	0x0002
        /*001a*/ 	.short	0x0064
        /*001c*/ 	.short	0x0082
	.zero		2


//--------------------- .nv.info                  --------------------------
	.section	.nv.info,"",@"SHT_CUDA_INFO"
	.align	4


	//----- nvinfo : EIATTR_REGCOUNT
	.align		4
        /*0000*/ 	.byte	0x04, 0x2f
        /*0002*/ 	.short	(.L_19 - .L_18)
	.align		4
.L_18:
        /*0004*/ 	.word	index@(_ZN7cutlass13device_kernelINS_4gemm6kernel13GemmUniversalIN4cute5tupleIJiiiiEEENS1_10collective13CollectiveMmaINS1_35MainloopSm100TmaUmmaWarpSpecializedILi4ELi2ELi4ENS5_IJNS4_1CILi2EEESB_NSA_ILi1EEEEEEEENS5_IJNSA_ILi64EEESF_NSA_ILi128EEEEEENS_12float_e5m2_tENS5_IJlSC_lEEESI_SJ_NS4_8TiledMMAINS4_8MMA_AtomIJNS4_10MMA_TraitsINS4_19SM100_MMA_F8F6F4_SSEJSI_SI_fSF_SF_NS4_17integral_constantINS4_4UMMA5MajorELSQ_0EEESR_NSO_INSP_7ScaleInELSS_0EEEST_EEEEEENS4_6LayoutINS5_IJSC_SC_SC_EEENS5_IJNSA_ILi0EEESY_SY_EEEEENS5_IJNS4_10UnderscoreES11_S11_EEEEENS4_23SM90_TMA_LOAD_MULTICASTENS4_14ComposedLayoutINS4_7SwizzleILi3ELi4ELi3EEENS4_18smem_ptr_flag_bitsILi8EEENSW_INS5_IJNSA_ILi8EEESG_EEENS5_IJSG_SC_EEEEEEEvNS4_8identityES14_S1E_vS1F_EENS_8epilogue10collective18CollectiveEpilogueINS1H_23Sm100TmaWarpSpecializedILi1ELi1ELi32ELb0ELb0EEEJSH_NS5_IJNSW_ISF_SC_EES1M_EEESI_SJ_SI_SJ_NS1H_6fusion15FusionCallbacksIS1L_NS1O_17LinearCombinationISI_fSI_fLNS_15FloatRoundStyleE2EEESH_S1N_JEEENS4_5SM1004TMEM4LOAD26SM100_TMEM_LOAD_16dp32b32xENS4_13SM90_TMA_LOADENS15_INS16_ILi2ELi4ELi3EEES19_NSW_INS5_IJS1A_SF_EEENS5_IJSF_SC_EEEEEEENS4_39AutoVectorizingCopyWithAssumedAlignmentILi128EEENS4_14SM90_TMA_STOREES23_S25_S25_EEEvvEEEEvNT_6ParamsE)
        /*0008*/ 	.word	0x00000059


	//----- nvinfo : EIATTR_FRAME_SIZE
	.align		4
.L_19:
        /*000c*/ 	.byte	0x04, 0x11
        /*000e*/ 	.short	(.L_21 - .L_20)
	.align		4
.L_20:
        /*0010*/ 	.word	index@($__internal_2_$__cuda_sm10x_tcgen05_guardrail_trap_unallocated_columns_being_dealloced)
        /*0014*/ 	.word	0x00000000


	//----- nvinfo : EIATTR_FRAME_SIZE
	.align		4
.L_21:
        /*0018*/ 	.byte	0x04, 0x11
        /*001a*/ 	.short	(.L_23 - .L_22)
	.align		4
.L_22:
        /*001c*/ 	.word	index@($__internal_1_$__cuda_sm10x_tcgen05_guardrail_trap_phase_invalid_during_alloc)
        /*0020*/ 	.word	0x00000000


	//----- nvinfo : EIATTR_FRAME_SIZE
	.align		4
.L_23:
        /*0024*/ 	.byte	0x04, 0x11
        /*0026*/ 	.short	(.L_25 - .L_24)
	.align		4
.L_24:
        /*0028*/ 	.word	index@($__internal_0_$__cuda_sm10x_tcgen05_guardrail_trap_col_being_dealloced_not_returned_by_alloc)
        /*002c*/ 	.word	0x00000000


	//----- nvinfo : EIATTR_FRAME_SIZE
	.align		4
.L_25:
        /*0030*/ 	.byte	0x04, 0x11
        /*0032*/ 	.short	(.L_27 - .L_26)
	.align		4
.L_26:
        /*0034*/ 	.word	index@(_ZN7cutlass13device_kernelINS_4gemm6kernel13GemmUniversalIN4cute5tupleIJiiiiEEENS1_10collective13CollectiveMmaINS1_35MainloopSm100TmaUmmaWarpSpecializedILi4ELi2ELi4ENS5_IJNS4_1CILi2EEESB_NSA_ILi1EEEEEEEENS5_IJNSA_ILi64EEESF_NSA_ILi128EEEEEENS_12float_e5m2_tENS5_IJlSC_lEEESI_SJ_NS4_8TiledMMAINS4_8MMA_AtomIJNS4_10MMA_TraitsINS4_19SM100_MMA_F8F6F4_SSEJSI_SI_fSF_SF_NS4_17integral_constantINS4_4UMMA5MajorELSQ_0EEESR_NSO_INSP_7ScaleInELSS_0EEEST_EEEEEENS4_6LayoutINS5_IJSC_SC_SC_EEENS5_IJNSA_ILi0EEESY_SY_EEEEENS5_IJNS4_10UnderscoreES11_S11_EEEEENS4_23SM90_TMA_LOAD_MULTICASTENS4_14ComposedLayoutINS4_7SwizzleILi3ELi4ELi3EEENS4_18smem_ptr_flag_bitsILi8EEENSW_INS5_IJNSA_ILi8EEESG_EEENS5_IJSG_SC_EEEEEEEvNS4_8identityES14_S1E_vS1F_EENS_8epilogue10collective18CollectiveEpilogueINS1H_23Sm100TmaWarpSpecializedILi1ELi1ELi32ELb0ELb0EEEJSH_NS5_IJNSW_ISF_SC_EES1M_EEESI_SJ_SI_SJ_NS1H_6fusion15FusionCallbacksIS1L_NS1O_17LinearCombinationISI_fSI_fLNS_15FloatRoundStyleE2EEESH_S1N_JEEENS4_5SM1004TMEM4LOAD26SM100_TMEM_LOAD_16dp32b32xENS4_13SM90_TMA_LOADENS15_INS16_ILi2ELi4ELi3EEES19_NSW_INS5_IJS1A_SF_EEENS5_IJSF_SC_EEEEEEENS4_39AutoVectorizingCopyWithAssumedAlignmentILi128EEENS4_14SM90_TMA_STOREES23_S25_S25_EEEvvEEEEvNT_6ParamsE)
        /*0038*/ 	.word	0x00000000


	//----- nvinfo : EIATTR_MIN_STACK_SIZE
	.align		4
.L_27:
        /*003c*/ 	.byte	0x04, 0x12
        /*003e*/ 	.short	(.L_29 - .L_28)
	.align		4
.L_28:
        /*0040*/ 	.word	index@(_ZN7cutlass13device_kernelINS_4gemm6kernel13GemmUniversalIN4cute5tupleIJiiiiEEENS1_10collective13CollectiveMmaINS1_35MainloopSm100TmaUmmaWarpSpecializedILi4ELi2ELi4ENS5_IJNS4_1CILi2EEESB_NSA_ILi1EEEEEEEENS5_IJNSA_ILi64EEESF_NSA_ILi128EEEEEENS_12float_e5m2_tENS5_IJlSC_lEEESI_SJ_NS4_8TiledMMAINS4_8MMA_AtomIJNS4_10MMA_TraitsINS4_19SM100_MMA_F8F6F4_SSEJSI_SI_fSF_SF_NS4_17integral_constantINS4_4UMMA5MajorELSQ_0EEESR_NSO_INSP_7ScaleInELSS_0EEEST_EEEEEENS4_6LayoutINS5_IJSC_SC_SC_EEENS5_IJNSA_ILi0EEESY_SY_EEEEENS5_IJNS4_10UnderscoreES11_S11_EEEEENS4_23SM90_TMA_LOAD_MULTICASTENS4_14ComposedLayoutINS4_7SwizzleILi3ELi4ELi3EEENS4_18smem_ptr_flag_bitsILi8EEENSW_INS5_IJNSA_ILi8EEESG_EEENS5_IJSG_SC_EEEEEEEvNS4_8identityES14_S1E_vS1F_EENS_8epilogue10collective18CollectiveEpilogueINS1H_23Sm100TmaWarpSpecializedILi1ELi1ELi32ELb0ELb0EEEJSH_NS5_IJNSW_ISF_SC_EES1M_EEESI_SJ_SI_SJ_NS1H_6fusion15FusionCallbacksIS1L_NS1O_17LinearCombinationISI_fSI_fLNS_15FloatRoundStyleE2EEESH_S1N_JEEENS4_5SM1004TMEM4LOAD26SM100_TMEM_LOAD_16dp32b32xENS4_13SM90_TMA_LOADENS15_INS16_ILi2ELi4ELi3EEES19_NSW_INS5_IJS1A_SF_EEENS5_IJSF_SC_EEEEEEENS4_39AutoVectorizingCopyWithAssumedAlignmentILi128EEENS4_14SM90_TMA_STOREES23_S25_S25_EEEvvEEEEvNT_6ParamsE)
        /*0044*/ 	.word	0x00000000
.L_29:


//--------------------- .nv.compat                --------------------------
	.section	.nv.compat,"",@"SHT_CUDA_COMPAT_INFO"
	.align	4
        /*0000*/ 	.byte	0x02, 0x09, 0x01, 0x00, 0x02, 0x02, 0x02, 0x00, 0x02, 0x05, 0x05, 0x00, 0x03, 0x07, 0x01, 0x01
        /*0010*/ 	.byte	0x02, 0x03, 0x01, 0x00, 0x02, 0x06, 0x01, 0x00, 0x04, 0x0b, 0x08, 0x00, 0x09, 0x00, 0x00, 0x00
        /*0020*/ 	.byte	0x00, 0x00, 0x00, 0x00


//--------------------- .nv.info._ZN7cutlass13device_kernelINS_4gemm6kernel13GemmUniversalIN4cute5tupleIJiiiiEEENS1_10collective13CollectiveMmaINS1_35MainloopSm100TmaUmmaWarpSpecializedILi4ELi2ELi4ENS5_IJNS4_1CILi2EEESB_NSA_ILi1EEEEEEEENS5_IJNSA_ILi64EEESF_NSA_ILi128EEEEEENS_12float_e5m2_tENS5_IJlSC_lEEESI_SJ_NS4_8TiledMMAINS4_8MMA_AtomIJNS4_10MMA_TraitsINS4_19SM100_MMA_F8F6F4_SSEJSI_SI_fSF_SF_NS4_17integral_constantINS4_4UMMA5MajorELSQ_0EEESR_NSO_INSP_7ScaleInELSS_0EEEST_EEEEEENS4_6LayoutINS5_IJSC_SC_SC_EEENS5_IJNSA_ILi0EEESY_SY_EEEEENS5_IJNS4_10UnderscoreES11_S11_EEEEENS4_23SM90_TMA_LOAD_MULTICASTENS4_14ComposedLayoutINS4_7SwizzleILi3ELi4ELi3EEENS4_18smem_ptr_flag_bitsILi8EEENSW_INS5_IJNSA_ILi8EEESG_EEENS5_IJSG_SC_EEEEEEEvNS4_8identityES14_S1E_vS1F_EENS_8epilogue10collective18CollectiveEpilogueINS1H_23Sm100TmaWarpSpecializedILi1ELi1ELi32ELb0ELb0EEEJSH_NS5_IJNSW_ISF_SC_EES1M_EEESI_SJ_SI_SJ_NS1H_6fusion15FusionCallbacksIS1L_NS1O_17LinearCombinationISI_fSI_fLNS_15FloatRoundStyleE2EEESH_S1N_JEEENS4_5SM1004TMEM4LOAD26SM100_TMEM_LOAD_16dp32b32xENS4_13SM90_TMA_LOADENS15_INS16_ILi2ELi4ELi3EEES19_NSW_INS5_IJS1A_SF_EEENS5_IJSF_SC_EEEEEEENS4_39AutoVectorizingCopyWithAssumedAlignmentILi128EEENS4_14SM90_TMA_STOREES23_S25_S25_EEEvvEEEEvNT_6ParamsE --------------------------
	.section	.nv.info._ZN7cutlass13device_kernelINS_4gemm6kernel13GemmUniversalIN4cute5tupleIJiiiiEEENS1_10collective13CollectiveMmaINS1_35MainloopSm100TmaUmmaWarpSpecializedILi4ELi2ELi4ENS5_IJNS4_1CILi2EEESB_NSA_ILi1EEEEEEEENS5_IJNSA_ILi64EEESF_NSA_ILi128EEEEEENS_12float_e5m2_tENS5_IJlSC_lEEESI_SJ_NS4_8TiledMMAINS4_8MMA_AtomIJNS4_10MMA_TraitsINS4_19SM100_MMA_F8F6F4_SSEJSI_SI_fSF_SF_NS4_17integral_constantINS4_4UMMA5MajorELSQ_0EEESR_NSO_INSP_7ScaleInELSS_0EEEST_EEEEEENS4_6LayoutINS5_IJSC_SC_SC_EEENS5_IJNSA_ILi0EEESY_SY_EEEEENS5_IJNS4_10UnderscoreES11_S11_EEEEENS4_23SM90_TMA_LOAD_MULTICASTENS4_14ComposedLayoutINS4_7SwizzleILi3ELi4ELi3EEENS4_18smem_ptr_flag_bitsILi8EEENSW_INS5_IJNSA_ILi8EEESG_EEENS5_IJSG_SC_EEEEEEEvNS4_8identityES14_S1E_vS1F_EENS_8epilogue10collective18CollectiveEpilogueINS1H_23Sm100TmaWarpSpecializedILi1ELi1ELi32ELb0ELb0EEEJSH_NS5_IJNSW_ISF_SC_EES1M_EEESI_SJ_SI_SJ_NS1H_6fusion15FusionCallbacksIS1L_NS1O_17LinearCombinationISI_fSI_fLNS_15FloatRoundStyleE2EEESH_S1N_JEEENS4_5SM1004TMEM4LOAD26SM100_TMEM_LOAD_16dp32b32xENS4_13SM90_TMA_LOADENS15_INS16_ILi2ELi4ELi3EEES19_NSW_INS5_IJS1A_SF_EEENS5_IJSF_SC_EEEEEEENS4_39AutoVectorizingCopyWithAssumedAlignmentILi128EEENS4_14SM90_TMA_STOREES23_S25_S25_EEEvvEEEEvNT_6ParamsE,"",@"SHT_CUDA_INFO"
	.sectionflags	@""
	.align	4


	//----- nvinfo : EIATTR_CUDA_API_VERSION
	.align		4
        /*0000*/ 	.byte	0x04, 0x37
        /*0002*/ 	.short	(.L_31 - .L_30)
.L_30:
        /*0004*/ 	.word	0x00000082


	//----- nvinfo : EIATTR_KPARAM_INFO
	.align		4
.L_31:
        /*0008*/ 	.byte	0x04, 0x17
        /*000a*/ 	.short	(.L_33 - .L_32)
.L_32:
        /*000c*/ 	.word	0x00000000
        /*0010*/ 	.short	0x0000
        /*0012*/ 	.short	0x0000
        /*0014*/ 	.byte	0x00, 0xf0, 0x01, 0x20


	//----- nvinfo : EIATTR_AT_ENTRY_FRAGMENTS
	.align		4
.L_33:
        /*0018*/ 	.byte	0x04, 0x4f
        /*001a*/ 	.short	(.L_35 - .L_34)


	//   ....[0]....
.L_34:
        /*001c*/ 	.word	0x00000006


	//----- nvinfo : EIATTR_RESERVED_SMEM_USED
	.align		4
.L_35:
        /*0020*/ 	.byte	0x01, 0x41
	.zero		2


	//----- nvinfo : EIATTR_SPARSE_MMA_MASK
	.align		4
        /*0024*/ 	.byte	0x03, 0x50
        /*0026*/ 	.short	0x0000


	//----- nvinfo : EIATTR_TCGEN05_1CTA_USED
	.align		4
        /*0028*/ 	.byte	0x01, 0x51
	.zero		2


	//----- nvinfo : EIATTR_MAXREG_COUNT
	.align		4
        /*002c*/ 	.byte	0x03, 0x1b
        /*002e*/ 	.short	0x00ff


	//----- nvinfo : EIATTR_NUM_BARRIERS
	.align		4
        /*0030*/ 	.byte	0x02, 0x4c
        /*0032*/ 	.byte	0x07
	.zero		1


	//----- nvinfo : EIATTR_EXTERNS
	.align		4
        /*0034*/ 	.byte	0x04, 0x0f
        /*0036*/ 	.short	(.L_37 - .L_36)


	//   ....[0]....
	.align		4
.L_36:
        /*0038*/ 	.word	index@(__assertfail)


	//----- nvinfo : EIATTR_MERCURY_ISA_VERSION
	.align		4
.L_37:
        /*003c*/ 	.byte	0x03, 0x5f
        /*003e*/ 	.short	0x0101


	//----- nvinfo : EIATTR_INT_WARP_WIDE_INSTR_OFFSETS
	.align		4
        /*0040*/ 	.byte	0x04, 0x31
        /*0042*/ 	.short	(.L_39 - .L_38)


	//   ....[0]....
.L_38:
        /*0044*/ 	.word	0x00003dc0


	//   ....[1]....
        /*0048*/ 	.word	0x00003df0


	//   ....[2]....
        /*004c*/ 	.word	0x00003e10


	//   ....[3]....
        /*0050*/ 	.word	0x00004940


	//   ....[4]....
        /*0054*/ 	.word	0x000049f0


	//----- nvinfo : EIATTR_COOP_GROUP_MASK_REGIDS
	.align		4
.L_39:
        /*0058*/ 	.byte	0x04, 0x29
        /*005a*/ 	.short	(.L_41 - .L_40)


	//   ....[0]....
.L_40:
        /*005c*/ 	.word	0xffffffff


	//   ....[1]....
        /*0060*/ 	.word	0xffffffff


	//   ....[2]....
        /*0064*/ 	.word	0xffffffff


	//   ....[3]....
        /*0068*/ 	.word	0xffffffff


	//   ....[4]....
        /*006c*/ 	.word	0xffffffff


	//   ....[5]....
        /*0070*/ 	.word	0xffffffff


	//   ....[6]....
        /*0074*/ 	.word	0xffffffff


	//   ....[7]....
        /*0078*/ 	.word	0xffffffff


	//   ....[8]....
        /*007c*/ 	.word	0xffffffff


	//   ....[9]....
        /*0080*/ 	.word	0xffffffff


	//   ....[10]....
        /*0084*/ 	.word	0xffffffff


	//   ....[11]....
        /*0088*/ 	.word	0xffffffff


	//   ....[12]....
        /*008c*/ 	.word	0xffffffff


	//   ....[13]....
        /*0090*/ 	.word	0xffffffff


	//----- nvinfo : EIATTR_COOP_GROUP_INSTR_OFFSETS
	.align		4
.L_41:
        /*0094*/ 	.byte	0x04, 0x28
        /*0096*/ 	.short	(.L_43 - .L_42)


	//   ....[0]....
.L_42:
        /*0098*/ 	.word	0x00000080


	//   ....[1]....
        /*009c*/ 	.word	0x000004e0


	//   ....[2]....
        /*00a0*/ 	.word	0x00000690


	//   ....[3]....
        /*00a4*/ 	.word	0x000007d0


	//   ....[4]....
        /*00a8*/ 	.word	0x000008d0


	//   ....[5]....
        /*00ac*/ 	.word	0x00000a40


	//   ....[6]....
        /*00b0*/ 	.word	0x00000be0


	//   ....[7]....
        /*00b4*/ 	.word	0x00000d90


	//   ....[8]....
        /*00b8*/ 	.word	0x00002110


	//   ....[9]....
        /*00bc*/ 	.word	0x00002fb0


	//   ....[10]....
        /*00c0*/ 	.word	0x000031c0


	//   ....[11]....
        /*00c4*/ 	.word	0x000031f0


	//   ....[12]....
        /*00c8*/ 	.word	0x00003ca0


	//   ....[13]....
        /*00cc*/ 	.word	0x00003ed0


	//----- nvinfo : EIATTR_VRC_CTA_INIT_COUNT
	.align		4
.L_43:
        /*00d0*/ 	.byte	0x02, 0x4a
        /*00d2*/ 	.byte	0x80
	.zero		1


	//----- nvinfo : EIATTR_SYSCALL_OFFSETS
	.align		4
        /*00d4*/ 	.byte	0x04, 0x46
        /*00d6*/ 	.short	(.L_45 - .L_44)


	//   ....[0]....
.L_44:
        /*00d8*/ 	.word	0x00005560


	//   ....[1]....
        /*00dc*/ 	.word	0x000056a0


	//   ....[2]....
        /*00e0*/ 	.word	0x00005e20


	//----- nvinfo : EIATTR_MBARRIER_INSTR_OFFSETS
	.align		4
.L_45:
        /*00e4*/ 	.byte	0x04, 0x39
        /*00e6*/ 	.short	(.L_47 - .L_46)


	//   ....[0]....
.L_46:
        /*00e8*/ 	.word	0x00000600
        /*00ec*/ 	.word	0x000000ff
        /*00f0*/ 	.word	0x00000000
        /*00f4*/ 	.short	0x0100
        /*00f6*/ 	.byte	0x04
	.zero		1


	//   ....[1]....
        /*00f8*/ 	.word	0x00000610
        /*00fc*/ 	.word	0x000000ff
        /*0100*/ 	.word	0x00000020
        /*0104*/ 	.short	0x0100
        /*0106*/ 	.byte	0x04
	.zero		1


	//   ....[2]....
        /*0108*/ 	.word	0x00000620
        /*010c*/ 	.word	0x000000ff
        /*0110*/ 	.word	0x00000008
        /*0114*/ 	.short	0x0100
        /*0116*/ 	.byte	0x04
	.zero		1


	//   ....[3]....
        /*0118*/ 	.word	0x00000630
        /*011c*/ 	.word	0x000000ff
        /*0120*/ 	.word	0x00000028
        /*0124*/ 	.short	0x0100
        /*0126*/ 	.byte	0x04
	.zero		1


	//   ....[4]....
        /*0128*/ 	.word	0x00000640
        /*012c*/ 	.word	0x000000ff
        /*0130*/ 	.word	0x00000010
        /*0134*/ 	.short	0x0100
        /*0136*/ 	.byte	0x04
	.zero		1


	//   ....[5]....
        /*0138*/ 	.word	0x00000650
        /*013c*/ 	.word	0x000000ff
        /*0140*/ 	.word	0x00000030
        /*0144*/ 	.short	0x0100
        /*0146*/ 	.byte	0x04
	.zero		1


	//   ....[6]....
        /*0148*/ 	.word	0x00000660
        /*014c*/ 	.word	0x000000ff
        /*0150*/ 	.word	0x00000018
        /*0154*/ 	.short	0x0100
        /*0156*/ 	.byte	0x04
	.zero		1


	//   ....[7]....
        /*0158*/ 	.word	0x00000670
        /*015c*/ 	.word	0x000000ff
        /*0160*/ 	.word	0x00000038
        /*0164*/ 	.short	0x0100
        /*0166*/ 	.byte	0x04
	.zero		1


	//   ....[8]....
        /*0168*/ 	.word	0x000007a0
        /*016c*/ 	.word	0x000000ff
        /*0170*/ 	.word	0x00000040
        /*0174*/ 	.short	0x0100
        /*0176*/ 	.byte	0x04
	.zero		1


	//   ....[9]....
        /*0178*/ 	.word	0x000007b0
        /*017c*/ 	.word	0x000000ff
        /*0180*/ 	.word	0x00000048
        /*0184*/ 	.short	0x0100
        /*0186*/ 	.byte	0x04
	.zero		1


	//   ....[10]....
        /*0188*/ 	.word	0x000008a0
        /*018c*/ 	.word	0x000000ff
        /*0190*/ 	.word	0x00000050
        /*0194*/ 	.short	0x0100
        /*0196*/ 	.byte	0x06
	.zero		1


	//   ....[11]....
        /*0198*/ 	.word	0x000008b0
        /*019c*/ 	.word	0x000000ff
        /*01a0*/ 	.word	0x00000058
        /*01a4*/ 	.short	0x0100
        /*01a6*/ 	.byte	0x06
	.zero		1


	//   ....[12]....
        /*01a8*/ 	.word	0x000009f0
        /*01ac*/ 	.word	0x000000ff
        /*01b0*/ 	.word	0x00000060
        /*01b4*/ 	.short	0x0100
        /*01b6*/ 	.byte	0x06
	.zero		1


	//   ....[13]....
        /*01b8*/ 	.word	0x00000a00
        /*01bc*/ 	.word	0x000000ff
        /*01c0*/ 	.word	0x00000070
        /*01c4*/ 	.short	0x0100
        /*01c6*/ 	.byte	0x06
	.zero		1


	//   ....[14]....
        /*01c8*/ 	.word	0x00000a10
        /*01cc*/ 	.word	0x000000ff
        /*01d0*/ 	.word	0x00000068
        /*01d4*/ 	.short	0x0100
        /*01d6*/ 	.byte	0x06
	.zero		1


	//   ....[15]....
        /*01d8*/ 	.word	0x00000a20
        /*01dc*/ 	.word	0x000000ff
        /*01e0*/ 	.word	0x00000078
        /*01e4*/ 	.short	0x0100
        /*01e6*/ 	.byte	0x06
	.zero		1


	//   ....[16]....
        /*01e8*/ 	.word	0x00000b50
        /*01ec*/ 	.word	0x000000ff
        /*01f0*/ 	.word	0x00000080
        /*01f4*/ 	.short	0x0100
        /*01f6*/ 	.byte	0x04
	.zero		1


	//   ....[17]....
        /*01f8*/ 	.word	0x00000b60
        /*01fc*/ 	.word	0x000000ff
        /*0200*/ 	.word	0x000000a0
        /*0204*/ 	.short	0x0100
        /*0206*/ 	.byte	0x04
	.zero		1


	//   ....[18]....
        /*0208*/ 	.word	0x00000b70
        /*020c*/ 	.word	0x000000ff
        /*0210*/ 	.word	0x00000088
        /*0214*/ 	.short	0x0100
        /*0216*/ 	.byte	0x04
	.zero		1


	//   ....[19]....
        /*0218*/ 	.word	0x00000b80
        /*021c*/ 	.word	0x000000ff
        /*0220*/ 	.word	0x000000a8
        /*0224*/ 	.short	0x0100
        /*0226*/ 	.byte	0x04
	.zero		1


	//   ....[20]....
        /*0228*/ 	.word	0x00000b90
        /*022c*/ 	.word	0x000000ff
        /*0230*/ 	.word	0x00000090
        /*0234*/ 	.short	0x0100
        /*0236*/ 	.byte	0x04
	.zero		1


	//   ....[21]....
        /*0238*/ 	.word	0x00000ba0
        /*023c*/ 	.word	0x000000ff
        /*0240*/ 	.word	0x000000b0
        /*0244*/ 	.short	0x0100
        /*0246*/ 	.byte	0x04
	.zero		1


	//   ....[22]....
        /*0248*/ 	.word	0x00000bb0
        /*024c*/ 	.word	0x000000ff
        /*0250*/ 	.word	0x00000098
        /*0254*/ 	.short	0x0100
        /*0256*/ 	.byte	0x04
	.zero		1


	//   ....[23]....
        /*0258*/ 	.word	0x00000bc0
        /*025c*/ 	.word	0x000000ff
        /*0260*/ 	.word	0x000000b8
        /*0264*/ 	.short	0x0100
        /*0266*/ 	.byte	0x04
	.zero		1


	//   ....[24]....
        /*0268*/ 	.word	0x00000cb0
        /*026c*/ 	.word	0x000000ff
        /*0270*/ 	.word	0x000000c0
        /*0274*/ 	.short	0x0100
        /*0276*/ 	.byte	0x04
	.zero		1


	//   ....[25]....
        /*0278*/ 	.word	0x00000cc0
        /*027c*/ 	.word	0x000000ff
        /*0280*/ 	.word	0x000000d0
        /*0284*/ 	.short	0x0100
        /*0286*/ 	.byte	0x04
	.zero		1


	//   ....[26]....
        /*0288*/ 	.word	0x00000cd0
        /*028c*/ 	.word	0x000000ff
        /*0290*/ 	.word	0x000000c8
        /*0294*/ 	.short	0x0100
        /*0296*/ 	.byte	0x04
	.zero		1


	//   ....[27]....
        /*0298*/ 	.word	0x00000ce0
        /*029c*/ 	.word	0x000000ff
        /*02a0*/ 	.word	0x000000d8
        /*02a4*/ 	.short	0x0100
        /*02a6*/ 	.byte	0x04
	.zero		1


	//   ....[28]....
        /*02a8*/ 	.word	0x00001940
        /*02ac*/ 	.word	0x00000000
        /*02b0*/ 	.word	0x000000d0
        /*02b4*/ 	.short	0x010a
        /*02b6*/ 	.byte	0xff
	.zero		1


	//   ....[29]....
        /*02b8*/ 	.word	0x00001970
        /*02bc*/ 	.word	0x00000000
        /*02c0*/ 	.word	0x000000c0
        /*02c4*/ 	.short	0x0101
        /*02c6*/ 	.byte	0xff
	.zero		1


	//   ....[30]....
        /*02c8*/ 	.word	0x00001a50
        /*02cc*/ 	.word	0x000000ff
        /*02d0*/ 	.word	0x00000020
        /*02d4*/ 	.short	0x010a
        /*02d6*/ 	.byte	0x04
	.zero		1


	//   ....[31]....
        /*02d8*/ 	.word	0x00001ad0
        /*02dc*/ 	.word	0x000000ff
        /*02e0*/ 	.word	0x00000020
        /*02e4*/ 	.short	0x010a
        /*02e6*/ 	.byte	0x21
	.zero		1


	//   ....[32]....
        /*02e8*/ 	.word	0x00001c60
        /*02ec*/ 	.word	0x000000ff
        /*02f0*/ 	.word	0x00000020
        /*02f4*/ 	.short	0x010a
        /*02f6*/ 	.byte	0x08
	.zero		1


	//   ....[33]....
        /*02f8*/ 	.word	0x00001da0
        /*02fc*/ 	.word	0x000000ff
        /*0300*/ 	.word	0x00000058
        /*0304*/ 	.short	0x0101
        /*0306*/ 	.byte	0x06
	.zero		1


	//   ....[34]....
        /*0308*/ 	.word	0x00001dc0
        /*030c*/ 	.word	0x000000ff
        /*0310*/ 	.word	0x00000020
        /*0314*/ 	.short	0x010a
        /*0316*/ 	.byte	0x04
	.zero		1


	//   ....[35]....
        /*0318*/ 	.word	0x00001e40
        /*031c*/ 	.word	0x000000ff
        /*0320*/ 	.word	0x00000020
        /*0324*/ 	.short	0x010a
        /*0326*/ 	.byte	0x11
	.zero		1


	//   ....[36]....
        /*0328*/ 	.word	0x00001fd0
        /*032c*/ 	.word	0x000000ff
        /*0330*/ 	.word	0x00000020
        /*0334*/ 	.short	0x010a
        /*0336*/ 	.byte	0x07
	.zero		1


	//   ....[37]....
        /*0338*/ 	.word	0x00002140
        /*033c*/ 	.word	0x00000003
        /*0340*/ 	.word	0x00000060
        /*0344*/ 	.short	0x010a
        /*0346*/ 	.byte	0xff
	.zero		1


	//   ....[38]....
        /*0348*/ 	.word	0x00002290
        /*034c*/ 	.word	0x00000000
        /*0350*/ 	.word	0x00000000
        /*0354*/ 	.short	0x0101
        /*0356*/ 	.byte	0xff
	.zero		1


	//   ....[39]....
        /*0358*/ 	.word	0x00002830
        /*035c*/ 	.word	0x000000ff
        /*0360*/ 	.word	0x00000000
        /*0364*/ 	.short	0x010a
        /*0366*/ 	.byte	0x04
	.zero		1


	//   ....[40]....
        /*0368*/ 	.word	0x000028c0
        /*036c*/ 	.word	0x000000ff
        /*0370*/ 	.word	0x00000000
        /*0374*/ 	.short	0x010a
        /*0376*/ 	.byte	0x05
	.zero		1


	//   ....[41]....
        /*0378*/ 	.word	0x00002950
        /*037c*/ 	.word	0x000000ff
        /*0380*/ 	.word	0x00000000
        /*0384*/ 	.short	0x010a
        /*0386*/ 	.byte	0x05
	.zero		1


	//   ....[42]....
        /*0388*/ 	.word	0x000029f0
        /*038c*/ 	.word	0x00000000
        /*0390*/ 	.word	0x00000000
        /*0394*/ 	.short	0x010a
        /*0396*/ 	.byte	0xff
	.zero		1


	//   ....[43]....
        /*0398*/ 	.word	0x00002b10
        /*039c*/ 	.word	0x00000002
        /*03a0*/ 	.word	0x000000c0
        /*03a4*/ 	.short	0x010a
        /*03a6*/ 	.byte	0xff
	.zero		1


	//   ....[44]....
        /*03a8*/ 	.word	0x00002b80
        /*03ac*/ 	.word	0x00000002
        /*03b0*/ 	.word	0x00000000
        /*03b4*/ 	.short	0x0101
        /*03b6*/ 	.byte	0xff
	.zero		1


	//   ....[45]....
        /*03b8*/ 	.word	0x00002ba0
        /*03bc*/ 	.word	0x000000ff
        /*03c0*/ 	.word	0x00000070
        /*03c4*/ 	.short	0x010a
        /*03c6*/ 	.byte	0x04
	.zero		1


	//   ....[46]....
        /*03c8*/ 	.word	0x00002cc0
        /*03cc*/ 	.word	0x00000002
        /*03d0*/ 	.word	0x00000060
        /*03d4*/ 	.short	0x010a
        /*03d6*/ 	.byte	0xff
	.zero		1


	//   ....[47]....
        /*03d8*/ 	.word	0x00002dc0
        /*03dc*/ 	.word	0x00000002
        /*03e0*/ 	.word	0x00000000
        /*03e4*/ 	.short	0x0101
        /*03e6*/ 	.byte	0xff
	.zero		1


	//   ....[48]....
        /*03e8*/ 	.word	0x00002e50
        /*03ec*/ 	.word	0x000000ff
        /*03f0*/ 	.word	0x00000070
        /*03f4*/ 	.short	0x0106
        /*03f6*/ 	.byte	0x04
	.zero		1


	//   ....[49]....
        /*03f8*/ 	.word	0x00002e70
        /*03fc*/ 	.word	0x000000ff
        /*0400*/ 	.word	0x00000070
        /*0404*/ 	.short	0x010a
        /*0406*/ 	.byte	0x04
	.zero		1


	//   ....[50]....
        /*0408*/ 	.word	0x00002f00
        /*040c*/ 	.word	0x000000ff
        /*0410*/ 	.word	0x00000070
        /*0414*/ 	.short	0x0106
        /*0416*/ 	.byte	0x07
	.zero		1


	//   ....[51]....
        /*0418*/ 	.word	0x00002f40
        /*041c*/ 	.word	0x00000000
        /*0420*/ 	.word	0x00000070
        /*0424*/ 	.short	0x010a
        /*0426*/ 	.byte	0xff
	.zero		1


	//   ....[52]....
        /*0428*/ 	.word	0x00003490
        /*042c*/ 	.word	0x00000000
        /*0430*/ 	.word	0x00000060
        /*0434*/ 	.short	0x010a
        /*0436*/ 	.byte	0xff
	.zero		1


	//   ....[53]....
        /*0438*/ 	.word	0x00003590
        /*043c*/ 	.word	0x00000003
        /*0440*/ 	.word	0x00000000
        /*0444*/ 	.short	0x0101
        /*0446*/ 	.byte	0xff
	.zero		1


	//   ....[54]....
        /*0448*/ 	.word	0x000035a0
        /*044c*/ 	.word	0x000000ff
        /*0450*/ 	.word	0x00000000
        /*0454*/ 	.short	0x010a
        /*0456*/ 	.byte	0x04
	.zero		1


	//   ....[55]....
        /*0458*/ 	.word	0x00003620
        /*045c*/ 	.word	0x000000ff
        /*0460*/ 	.word	0x000000a0
        /*0464*/ 	.short	0x010a
        /*0466*/ 	.byte	0x1f
	.zero		1


	//   ....[56]....
        /*0468*/ 	.word	0x00003700
        /*046c*/ 	.word	0x000000ff
        /*0470*/ 	.word	0x00000000
        /*0474*/ 	.short	0x010a
        /*0476*/ 	.byte	0x05
	.zero		1


	//   ....[57]....
        /*0478*/ 	.word	0x00003840
        /*047c*/ 	.word	0x000000ff
        /*0480*/ 	.word	0x00000000
        /*0484*/ 	.short	0x010a
        /*0486*/ 	.byte	0x04
	.zero		1


	//   ....[58]....
        /*0488*/ 	.word	0x00003ad0
        /*048c*/ 	.word	0x000000ff
        /*0490*/ 	.word	0x00000000
        /*0494*/ 	.short	0x010a
        /*0496*/ 	.byte	0x04
	.zero		1


	//   ....[59]....
        /*0498*/ 	.word	0x00003b60
        /*049c*/ 	.word	0x000000ff
        /*04a0*/ 	.word	0x00000000
        /*04a4*/ 	.short	0x010a
        /*04a6*/ 	.byte	0x05
	.zero		1


	//   ....[60]....
        /*04a8*/ 	.word	0x00003bf0
        /*04ac*/ 	.word	0x000000ff
        /*04b0*/ 	.word	0x00000000
        /*04b4*/ 	.short	0x010a
        /*04b6*/ 	.byte	0x05
	.zero		1


	//   ....[61]....
        /*04b8*/ 	.word	0x00003c80
        /*04bc*/ 	.word	0x000000ff
        /*04c0*/ 	.word	0x00000000
        /*04c4*/ 	.short	0x010a
        /*04c6*/ 	.byte	0x04
	.zero		1


	//   ....[62]....
        /*04c8*/ 	.word	0x00004120
        /*04cc*/ 	.word	0x00000007
        /*04d0*/ 	.word	0x00000060
        /*04d4*/ 	.short	0x010a
        /*04d6*/ 	.byte	0xff
	.zero		1


	//   ....[63]....
        /*04d8*/ 	.word	0x00004290
        /*04dc*/ 	.word	0x00000000
        /*04e0*/ 	.word	0x00000000
        /*04e4*/ 	.short	0x0101
        /*04e6*/ 	.byte	0xff
	.zero		1


	//   ....[64]....
        /*04e8*/ 	.word	0x00004700
        /*04ec*/ 	.word	0x000000ff
        /*04f0*/ 	.word	0x00000058
        /*04f4*/ 	.short	0x010a
        /*04f6*/ 	.byte	0x11
	.zero		1


	//   ....[65]....
        /*04f8*/ 	.word	0x00004880
        /*04fc*/ 	.word	0x000000ff
        /*0500*/ 	.word	0x00000048
        /*0504*/ 	.short	0x010a
        /*0506*/ 	.byte	0x11
	.zero		1


	//   ....[66]....
        /*0508*/ 	.word	0x00004a90
        /*050c*/ 	.word	0x000000ff
        /*0510*/ 	.word	0x00000040
        /*0514*/ 	.short	0x010b
        /*0516*/ 	.byte	0x11
	.zero		1


	//   ....[67]....
        /*0518*/ 	.word	0x00004aa0
        /*051c*/ 	.word	0x000000ff
        /*0520*/ 	.word	0x00000000
        /*0524*/ 	.short	0x0101
        /*0526*/ 	.byte	0x30
	.zero		1


	//   ....[68]....
        /*0528*/ 	.word	0x00004ae0
        /*052c*/ 	.word	0x00000000
        /*0530*/ 	.word	0x00000048
        /*0534*/ 	.short	0x010a
        /*0536*/ 	.byte	0xff
	.zero		1


	//   ....[69]....
        /*0538*/ 	.word	0x00004e20
        /*053c*/ 	.word	0x00000003
        /*0540*/ 	.word	0x00000060
        /*0544*/ 	.short	0x010a
        /*0546*/ 	.byte	0xff
	.zero		1


	//   ....[70]....
        /*0548*/ 	.word	0x00004fa0
        /*054c*/ 	.word	0x00000000
        /*0550*/ 	.word	0x00000000
        /*0554*/ 	.short	0x0101
        /*0556*/ 	.byte	0xff
	.zero		1


	//   ....[71]....
        /*0558*/ 	.word	0x00005a00
        /*055c*/ 	.word	0x000000ff
        /*0560*/ 	.word	0x00000040
        /*0564*/ 	.short	0x010a
        /*0566*/ 	.byte	0x2c
	.zero		1


	//   ....[72]....
        /*0568*/ 	.word	0x00005a10
        /*056c*/ 	.word	0x00000016
        /*0570*/ 	.word	0x00000080
        /*0574*/ 	.short	0x010a
        /*0576*/ 	.byte	0xff
	.zero		1


	//   ....[73]....
        /*0578*/ 	.word	0x00005bc0
        /*057c*/ 	.word	0x000000ff
        /*0580*/ 	.word	0x00000040
        /*0584*/ 	.short	0x010a
        /*0586*/ 	.byte	0x2c
	.zero		1


	//   ....[74]....
        /*0588*/ 	.word	0x00005ca0
        /*058c*/ 	.word	0x000000ff
        /*0590*/ 	.word	0x00000000
        /*0594*/ 	.short	0x0101
        /*0596*/ 	.byte	0x04
	.zero		1


	//   ....[75]....
        /*0598*/ 	.word	0x00005d00
        /*059c*/ 	.word	0x00000016
        /*05a0*/ 	.word	0x00000080
        /*05a4*/ 	.short	0x010a
        /*05a6*/ 	.byte	0xff
	.zero		1


	//   ....[76]....
        /*05a8*/ 	.word	0x00006070
        /*05ac*/ 	.word	0x000000ff
        /*05b0*/ 	.word	0x00000000
        /*05b4*/ 	.short	0x0101
        /*05b6*/ 	.byte	0x04
	.zero		1


	//   ....[77]....
        /*05b8*/ 	.word	0x00006950
        /*05bc*/ 	.word	0x00000000
        /*05c0*/ 	.word	0x000000d0
        /*05c4*/ 	.short	0x010a
        /*05c6*/ 	.byte	0xff
	.zero		1


	//   ....[78]....
        /*05c8*/ 	.word	0x000069b0
        /*05cc*/ 	.word	0x00000000
        /*05d0*/ 	.word	0x00000020
        /*05d4*/ 	.short	0x010a
        /*05d6*/ 	.byte	0xff
	.zero		1


	//   ....[79]....
        /*05d8*/ 	.word	0x00006a10
        /*05dc*/ 	.word	0x00000000
        /*05e0*/ 	.word	0x00000020
        /*05e4*/ 	.short	0x010a
        /*05e6*/ 	.byte	0xff
	.zero		1


	//   ....[80]....
        /*05e8*/ 	.word	0x00006a60
        /*05ec*/ 	.word	0x00000003
        /*05f0*/ 	.word	0x00000060
        /*05f4*/ 	.short	0x010a
        /*05f6*/ 	.byte	0xff
	.zero		1


	//   ....[81]....
        /*05f8*/ 	.word	0x00006ac0
        /*05fc*/ 	.word	0x00000000
        /*0600*/ 	.word	0x00000000
        /*0604*/ 	.short	0x010a
        /*0606*/ 	.byte	0xff
	.zero		1


	//   ....[82]....
        /*0608*/ 	.word	0x00006b20
        /*060c*/ 	.word	0x00000000
        /*0610*/ 	.word	0x00000000
        /*0614*/ 	.short	0x010a
        /*0616*/ 	.byte	0xff
	.zero		1


	//   ....[83]....
        /*0618*/ 	.word	0x00006b80
        /*061c*/ 	.word	0x00000000
        /*0620*/ 	.word	0x00000000
        /*0624*/ 	.short	0x010a
        /*0626*/ 	.byte	0xff
	.zero		1


	//   ....[84]....
        /*0628*/ 	.word	0x00006bd0
        /*062c*/ 	.word	0x00000002
        /*0630*/ 	.word	0x000000c0
        /*0634*/ 	.short	0x010a
        /*0636*/ 	.byte	0xff
	.zero		1


	//   ....[85]....
        /*0638*/ 	.word	0x00006c30
        /*063c*/ 	.word	0x00000002
        /*0640*/ 	.word	0x00000070
        /*0644*/ 	.short	0x010a
        /*0646*/ 	.byte	0xff
	.zero		1


	//   ....[86]....
        /*0648*/ 	.word	0x00006c80
        /*064c*/ 	.word	0x00000002
        /*0650*/ 	.word	0x00000060
        /*0654*/ 	.short	0x010a
        /*0656*/ 	.byte	0xff
	.zero		1


	//   ....[87]....
        /*0658*/ 	.word	0x00006ce0
        /*065c*/ 	.word	0x00000000
        /*0660*/ 	.word	0x00000070
        /*0664*/ 	.short	0x010a
        /*0666*/ 	.byte	0xff
	.zero		1


	//   ....[88]....
        /*0668*/ 	.word	0x00006d30
        /*066c*/ 	.word	0x00000000
        /*0670*/ 	.word	0x00000060
        /*0674*/ 	.short	0x010a
        /*0676*/ 	.byte	0xff
	.zero		1


	//   ....[89]....
        /*0678*/ 	.word	0x00006d90
        /*067c*/ 	.word	0x00000002
        /*0680*/ 	.word	0x000000a0
        /*0684*/ 	.short	0x010a
        /*0686*/ 	.byte	0xff
	.zero		1


	//   ....[90]....
        /*0688*/ 	.word	0x00006df0
        /*068c*/ 	.word	0x00000000
        /*0690*/ 	.word	0x00000000
        /*0694*/ 	.short	0x010a
        /*0696*/ 	.byte	0xff
	.zero		1


	//   ....[91]....
        /*0698*/ 	.word	0x00006e50
        /*069c*/ 	.word	0x00000000
        /*06a0*/ 	.word	0x00000000
        /*06a4*/ 	.short	0x010a
        /*06a6*/ 	.byte	0xff
	.zero		1


	//   ....[92]....
        /*06a8*/ 	.word	0x00006eb0
        /*06ac*/ 	.word	0x00000000
        /*06b0*/ 	.word	0x00000000
        /*06b4*/ 	.short	0x010a
        /*06b6*/ 	.byte	0xff
	.zero		1


	//   ....[93]....
        /*06b8*/ 	.word	0x00006f10
        /*06bc*/ 	.word	0x00000000
        /*06c0*/ 	.word	0x00000000
        /*06c4*/ 	.short	0x010a
        /*06c6*/ 	.byte	0xff
	.zero		1


	//   ....[94]....
        /*06c8*/ 	.word	0x00006f70
        /*06cc*/ 	.word	0x00000000
        /*06d0*/ 	.word	0x00000000
        /*06d4*/ 	.short	0x010a
        /*06d6*/ 	.byte	0xff
	.zero		1


	//   ....[95]....
        /*06d8*/ 	.word	0x00006fc0
        /*06dc*/ 	.word	0x00000007
        /*06e0*/ 	.word	0x00000060
        /*06e4*/ 	.short	0x010a
        /*06e6*/ 	.byte	0xff
	.zero		1


	//   ....[96]....
        /*06e8*/ 	.word	0x00007020
        /*06ec*/ 	.word	0x00000000
        /*06f0*/ 	.word	0x00000058
        /*06f4*/ 	.short	0x010a
        /*06f6*/ 	.byte	0xff
	.zero		1


	//   ....[97]....
        /*06f8*/ 	.word	0x00007080
        /*06fc*/ 	.word	0x00000000
        /*0700*/ 	.word	0x00000048
        /*0704*/ 	.short	0x010a
        /*0706*/ 	.byte	0xff
	.zero		1


	//   ....[98]....
        /*0708*/ 	.word	0x000070d0
        /*070c*/ 	.word	0x00000003
        /*0710*/ 	.word	0x00000060
        /*0714*/ 	.short	0x010a
        /*0716*/ 	.byte	0xff
	.zero		1


	//   ....[99]....
        /*0718*/ 	.word	0x00007130
        /*071c*/ 	.word	0x00000000
        /*0720*/ 	.word	0x00000040
        /*0724*/ 	.short	0x010a
        /*0726*/ 	.byte	0xff
	.zero		1


	//   ....[100]....
        /*0728*/ 	.word	0x00007180
        /*072c*/ 	.word	0x00000016
        /*0730*/ 	.word	0x00000080
        /*0734*/ 	.short	0x010a
        /*0736*/ 	.byte	0xff
	.zero		1


	//----- nvinfo : EIATTR_NUM_MBARRIERS
	.align		4
.L_47:
        /*0738*/ 	.byte	0x03, 0x38
        /*073a*/ 	.short	0x001c


	//----- nvinfo : EIATTR_EXIT_INSTR_OFFSETS
	.align		4
        /*073c*/ 	.byte	0x04, 0x1c
        /*073e*/ 	.short	(.L_49 - .L_48)


	//   ....[0]....
.L_48:
        /*0740*/ 	.word	0x00002a20


	//   ....[1]....
        /*0744*/ 	.word	0x00002f10


	//   ....[2]....
        /*0748*/ 	.word	0x00002f70


	//   ....[3]....
        /*074c*/ 	.word	0x00003ee0


	//   ....[4]....
        /*0750*/ 	.word	0x00004b10


	//   ....[5]....
        /*0754*/ 	.word	0x00004b50


	//   ....[6]....
        /*0758*/ 	.word	0x00006940


	//----- nvinfo : EIATTR_MAX_THREADS
	.align		4
.L_49:
        /*075c*/ 	.byte	0x04, 0x05
        /*075e*/ 	.short	(.L_51 - .L_50)
.L_50:
        /*0760*/ 	.word	0x00000100
        /*0764*/ 	.word	0x00000001
        /*0768*/ 	.word	0x00000001


	//----- nvinfo : EIATTR_CRS_STACK_SIZE
	.align		4
.L_51:
        /*076c*/ 	.byte	0x04, 0x1e
        /*076e*/ 	.short	(.L_53 - .L_52)
.L_52:
        /*0770*/ 	.word	0x00000000


	//----- nvinfo : EIATTR_CBANK_PARAM_SIZE
	.align		4
.L_53:
        /*0774*/ 	.byte	0x03, 0x19
        /*0776*/ 	.short	0x0800


	//----- nvinfo : EIATTR_PARAM_CBANK
	.align		4
        /*0778*/ 	.byte	0x04, 0x0a
        /*077a*/ 	.short	(.L_55 - .L_54)
	.align		4
.L_54:
        /*077c*/ 	.word	index@(.nv.constant0._ZN7cutlass13device_kernelINS_4gemm6kernel13GemmUniversalIN4cute5tupleIJiiiiEEENS1_10collective13CollectiveMmaINS1_35MainloopSm100TmaUmmaWarpSpecializedILi4ELi2ELi4ENS5_IJNS4_1CILi2EEESB_NSA_ILi1EEEEEEEENS5_IJNSA_ILi64EEESF_NSA_ILi128EEEEEENS_12float_e5m2_tENS5_IJlSC_lEEESI_SJ_NS4_8TiledMMAINS4_8MMA_AtomIJNS4_10MMA_TraitsINS4_19SM100_MMA_F8F6F4_SSEJSI_SI_fSF_SF_NS4_17integral_constantINS4_4UMMA5MajorELSQ_0EEESR_NSO_INSP_7ScaleInELSS_0EEEST_EEEEEENS4_6LayoutINS5_IJSC_SC_SC_EEENS5_IJNSA_ILi0EEESY_SY_EEEEENS5_IJNS4_10UnderscoreES11_S11_EEEEENS4_23SM90_TMA_LOAD_MULTICASTENS4_14ComposedLayoutINS4_7SwizzleILi3ELi4ELi3EEENS4_18smem_ptr_flag_bitsILi8EEENSW_INS5_IJNSA_ILi8EEESG_EEENS5_IJSG_SC_EEEEEEEvNS4_8identityES14_S1E_vS1F_EENS_8epilogue10collective18CollectiveEpilogueINS1H_23Sm100TmaWarpSpecializedILi1ELi1ELi32ELb0ELb0EEEJSH_NS5_IJNSW_ISF_SC_EES1M_EEESI_SJ_SI_SJ_NS1H_6fusion15FusionCallbacksIS1L_NS1O_17LinearCombinationISI_fSI_fLNS_15FloatRoundStyleE2EEESH_S1N_JEEENS4_5SM1004TMEM4LOAD26SM100_TMEM_LOAD_16dp32b32xENS4_13SM90_TMA_LOADENS15_INS16_ILi2ELi4ELi3EEES19_NSW_INS5_IJS1A_SF_EEENS5_IJSF_SC_EEEEEEENS4_39AutoVectorizingCopyWithAssumedAlignmentILi128EEENS4_14SM90_TMA_STOREES23_S25_S25_EEEvvEEEEvNT_6ParamsE)
        /*0780*/ 	.short	0x0380
        /*0782*/ 	.short	0x0800


	//----- nvinfo : EIATTR_SW_WAR
	.align		4
.L_55:
        /*0784*/ 	.byte	0x04, 0x36
        /*0786*/ 	.short	(.L_57 - .L_56)
.L_56:
        /*0788*/ 	.word	0x00000008
.L_57:


//--------------------- .nv.callgraph             --------------------------
	.section	.nv.callgraph,"",@"SHT_CUDA_CALLGRAPH"
	.align	4
	.sectionentsize	8
	.align		4
        /*0000*/ 	.word	0x00000000
	.align		4
        /*0004*/ 	.word	0xffffffff
	.align		4
        /*0008*/ 	.word	index@(_ZN7cutlass13device_kernelINS_4gemm6kernel13GemmUniversalIN4cute5tupleIJiiiiEEENS1_10collective13CollectiveMmaINS1_35MainloopSm100TmaUmmaWarpSpecializedILi4ELi2ELi4ENS5_IJNS4_1CILi2EEESB_NSA_ILi1EEEEEEEENS5_IJNSA_ILi64EEESF_NSA_ILi128EEEEEENS_12float_e5m2_tENS5_IJlSC_lEEESI_SJ_NS4_8TiledMMAINS4_8MMA_AtomIJNS4_10MMA_TraitsINS4_19SM100_MMA_F8F6F4_SSEJSI_SI_fSF_SF_NS4_17integral_constantINS4_4UMMA5MajorELSQ_0EEESR_NSO_INSP_7ScaleInELSS_0EEEST_EEEEEENS4_6LayoutINS5_IJSC_SC_SC_EEENS5_IJNSA_ILi0EEESY_SY_EEEEENS5_IJNS4_10UnderscoreES11_S11_EEEEENS4_23SM90_TMA_LOAD_MULTICASTENS4_14ComposedLayoutINS4_7SwizzleILi3ELi4ELi3EEENS4_18smem_ptr_flag_bitsILi8EEENSW_INS5_IJNSA_ILi8EEESG_EEENS5_IJSG_SC_EEEEEEEvNS4_8identityES14_S1E_vS1F_EENS_8epilogue10collective18CollectiveEpilogueINS1H_23Sm100TmaWarpSpecializedILi1ELi1ELi32ELb0ELb0EEEJSH_NS5_IJNSW_ISF_SC_EES1M_EEESI_SJ_SI_SJ_NS1H_6fusion15FusionCallbacksIS1L_NS1O_17LinearCombinationISI_fSI_fLNS_15FloatRoundStyleE2EEESH_S1N_JEEENS4_5SM1004TMEM4LOAD26SM100_TMEM_LOAD_16dp32b32xENS4_13SM90_TMA_LOADENS15_INS16_ILi2ELi4ELi3EEES19_NSW_INS5_IJS1A_SF_EEENS5_IJSF_SC_EEEEEEENS4_39AutoVectorizingCopyWithAssumedAlignmentILi128EEENS4_14SM90_TMA_STOREES23_S25_S25_EEEvvEEEEvNT_6ParamsE)
	.align		4
        /*000c*/ 	.word	index@(__assertfail)
	.align		4
        /*0010*/ 	.word	0x00000000
	.align		4
        /*0014*/ 	.word	0xfffffffe
	.align		4
        /*0018*/ 	.word	0x00000000
	.align		4
        /*001c*/ 	.word	0xfffffffd
	.align		4
        /*0020*/ 	.word	0x00000000
	.align		4
        /*0024*/ 	.word	0xfffffffc


//--------------------- .nv.constant4             --------------------------
	.section	.nv.constant4,"a",@progbits
	.align	8
	.align		8
.nv.constant4:
        /*0000*/ 	.dword	__assertfail
	.align		8
        /*0008*/ 	.dword	__unnamed_1
	.align		8
        /*0010*/ 	.dword	__unnamed_2
	.align		8
        /*0018*/ 	.dword	_ZN39_INTERNAL_1be0af53_4_k_cu_48d1f90e_98834cuda3std3__45__cpo5beginE
	.align		8
        /*0020*/ 	.dword	_ZN39_INTERNAL_1be0af53_4_k_cu_48d1f90e_98834cuda3std3__45__cpo3endE
	.align		8
        /*0028*/ 	.dword	_ZN39_INTERNAL_1be0af53_4_k_cu_48d1f90e_98834cuda3std3__45__cpo6cbeginE
	.align		8
        /*0030*/ 	.dword	_ZN39_INTERNAL_1be0af53_4_k_cu_48d1f90e_98834cuda3std3__45__cpo4cendE
	.align		8
        /*0038*/ 	.dword	_ZN39_INTERNAL_1be0af53_4_k_cu_48d1f90e_98834cuda3std3__441_GLOBAL__N__1be0af53_4_k_cu_48d1f90e_98836ignoreE
	.align		8
        /*0040*/ 	.dword	_ZN39_INTERNAL_1be0af53_4_k_cu_48d1f90e_98834cuda3std3__419piecewise_constructE
	.align		8
        /*0048*/ 	.dword	_ZN39_INTERNAL_1be0af53_4_k_cu_48d1f90e_98834cuda3std3__48in_placeE
	.align		8
        /*0050*/ 	.dword	_ZN39_INTERNAL_1be0af53_4_k_cu_48d1f90e_98834cuda3std6ranges3__45__cpo4swapE
	.align		8
        /*0058*/ 	.dword	_ZN39_INTERNAL_1be0af53_4_k_cu_48d1f90e_98834cuda3std6ranges3__45__cpo9iter_moveE
	.align		8
        /*0060*/ 	.dword	_ZN39_INTERNAL_1be0af53_4_k_cu_48d1f90e_98834cute7productE
	.align		8
        /*0068*/ 	.dword	_ZN39_INTERNAL_1be0af53_4_k_cu_48d1f90e_98834cute1_E
	.align		8
        /*0070*/ 	.dword	$str$25
	.align		8
        /*0078*/ 	.dword	$str$26
	.align		8
        /*0080*/ 	.dword	$str$27
	.align		8
        /*0088*/ 	.dword	$str$28


//--------------------- .text._ZN7cutlass13device_kernelINS_4gemm6kernel13GemmUniversalIN4cute5tupleIJiiiiEEENS1_10collective13CollectiveMmaINS1_35MainloopSm100TmaUmmaWarpSpecializedILi4ELi2ELi4ENS5_IJNS4_1CILi2EEESB_NSA_ILi1EEEEEEEENS5_IJNSA_ILi64EEESF_NSA_ILi128EEEEEENS_12float_e5m2_tENS5_IJlSC_lEEESI_SJ_NS4_8TiledMMAINS4_8MMA_AtomIJNS4_10MMA_TraitsINS4_19SM100_MMA_F8F6F4_SSEJSI_SI_fSF_SF_NS4_17integral_constantINS4_4UMMA5MajorELSQ_0EEESR_NSO_INSP_7ScaleInELSS_0EEEST_EEEEEENS4_6LayoutINS5_IJSC_SC_SC_EEENS5_IJNSA_ILi0EEESY_SY_EEEEENS5_IJNS4_10UnderscoreES11_S11_EEEEENS4_23SM90_TMA_LOAD_MULTICASTENS4_14ComposedLayoutINS4_7SwizzleILi3ELi4ELi3EEENS4_18smem_ptr_flag_bitsILi8EEENSW_INS5_IJNSA_ILi8EEESG_EEENS5_IJSG_SC_EEEEEEEvNS4_8identityES14_S1E_vS1F_EENS_8epilogue10collective18CollectiveEpilogueINS1H_23Sm100TmaWarpSpecializedILi1ELi1ELi32ELb0ELb0EEEJSH_NS5_IJNSW_ISF_SC_EES1M_EEESI_SJ_SI_SJ_NS1H_6fusion15FusionCallbacksIS1L_NS1O_17LinearCombinationISI_fSI_fLNS_15FloatRoundStyleE2EEESH_S1N_JEEENS4_5SM1004TMEM4LOAD26SM100_TMEM_LOAD_16dp32b32xENS4_13SM90_TMA_LOADENS15_INS16_ILi2ELi4ELi3EEES19_NSW_INS5_IJS1A_SF_EEENS5_IJSF_SC_EEEEEEENS4_39AutoVectorizingCopyWithAssumedAlignmentILi128EEENS4_14SM90_TMA_STOREES23_S25_S25_EEEvvEEEEvNT_6ParamsE --------------------------
	.section	.text._ZN7cutlass13device_kernelINS_4gemm6kernel13GemmUniversalIN4cute5tupleIJiiiiEEENS1_10collective13CollectiveMmaINS1_35MainloopSm100TmaUmmaWarpSpecializedILi4ELi2ELi4ENS5_IJNS4_1CILi2EEESB_NSA_ILi1EEEEEEEENS5_IJNSA_ILi64EEESF_NSA_ILi128EEEEEENS_12float_e5m2_tENS5_IJlSC_lEEESI_SJ_NS4_8TiledMMAINS4_8MMA_AtomIJNS4_10MMA_TraitsINS4_19SM100_MMA_F8F6F4_SSEJSI_SI_fSF_SF_NS4_17integral_constantINS4_4UMMA5MajorELSQ_0EEESR_NSO_INSP_7ScaleInELSS_0EEEST_EEEEEENS4_6LayoutINS5_IJSC_SC_SC_EEENS5_IJNSA_ILi0EEESY_SY_EEEEENS5_IJNS4_10UnderscoreES11_S11_EEEEENS4_23SM90_TMA_LOAD_MULTICASTENS4_14ComposedLayoutINS4_7SwizzleILi3ELi4ELi3EEENS4_18smem_ptr_flag_bitsILi8EEENSW_INS5_IJNSA_ILi8EEESG_EEENS5_IJSG_SC_EEEEEEEvNS4_8identityES14_S1E_vS1F_EENS_8epilogue10collective18CollectiveEpilogueINS1H_23Sm100TmaWarpSpecializedILi1ELi1ELi32ELb0ELb0EEEJSH_NS5_IJNSW_ISF_SC_EES1M_EEESI_SJ_SI_SJ_NS1H_6fusion15FusionCallbacksIS1L_NS1O_17LinearCombinationISI_fSI_fLNS_15FloatRoundStyleE2EEESH_S1N_JEEENS4_5SM1004TMEM4LOAD26SM100_TMEM_LOAD_16dp32b32xENS4_13SM90_TMA_LOADENS15_INS16_ILi2ELi4ELi3EEES19_NSW_INS5_IJS1A_SF_EEENS5_IJSF_SC_EEEEEEENS4_39AutoVectorizingCopyWithAssumedAlignmentILi128EEENS4_14SM90_TMA_STOREES23_S25_S25_EEEvvEEEEvNT_6ParamsE,"ax",@progbits
	.align	128
.text._ZN7cutlass13device_kernelINS_4gemm6kernel13GemmUniversalIN4cute5tupleIJiiiiEEENS1_10collective13CollectiveMmaINS1_35MainloopSm100TmaUmmaWarpSpecializedILi4ELi2ELi4ENS5_IJNS4_1CILi2EEESB_NSA_ILi1EEEEEEEENS5_IJNSA_ILi64EEESF_NSA_ILi128EEEEEENS_12float_e5m2_tENS5_IJlSC_lEEESI_SJ_NS4_8TiledMMAINS4_8MMA_AtomIJNS4_10MMA_TraitsINS4_19SM100_MMA_F8F6F4_SSEJSI_SI_fSF_SF_NS4_17integral_constantINS4_4UMMA5MajorELSQ_0EEESR_NSO_INSP_7ScaleInELSS_0EEEST_EEEEEENS4_6LayoutINS5_IJSC_SC_SC_EEENS5_IJNSA_ILi0EEESY_SY_EEEEENS5_IJNS4_10UnderscoreES11_S11_EEEEENS4_23SM90_TMA_LOAD_MULTICASTENS4_14ComposedLayoutINS4_7SwizzleILi3ELi4ELi3EEENS4_18smem_ptr_flag_bitsILi8EEENSW_INS5_IJNSA_ILi8EEESG_EEENS5_IJSG_SC_EEEEEEEvNS4_8identityES14_S1E_vS1F_EENS_8epilogue10collective18CollectiveEpilogueINS1H_23Sm100TmaWarpSpecializedILi1ELi1ELi32ELb0ELb0EEEJSH_NS5_IJNSW_ISF_SC_EES1M_EEESI_SJ_SI_SJ_NS1H_6fusion15FusionCallbacksIS1L_NS1O_17LinearCombinationISI_fSI_fLNS_15FloatRoundStyleE2EEESH_S1N_JEEENS4_5SM1004TMEM4LOAD26SM100_TMEM_LOAD_16dp32b32xENS4_13SM90_TMA_LOADENS15_INS16_ILi2ELi4ELi3EEES19_NSW_INS5_IJS1A_SF_EEENS5_IJSF_SC_EEEEEEENS4_39AutoVectorizingCopyWithAssumedAlignmentILi128EEENS4_14SM90_TMA_STOREES23_S25_S25_EEEvvEEEEvNT_6ParamsE:
        .type           _ZN7cutlass13device_kernelINS_4gemm6kernel13GemmUniversalIN4cute5tupleIJiiiiEEENS1_10collective13CollectiveMmaINS1_35MainloopSm100TmaUmmaWarpSpecializedILi4ELi2ELi4ENS5_IJNS4_1CILi2EEESB_NSA_ILi1EEEEEEEENS5_IJNSA_ILi64EEESF_NSA_ILi128EEEEEENS_12float_e5m2_tENS5_IJlSC_lEEESI_SJ_NS4_8TiledMMAINS4_8MMA_AtomIJNS4_10MMA_TraitsINS4_19SM100_MMA_F8F6F4_SSEJSI_SI_fSF_SF_NS4_17integral_constantINS4_4UMMA5MajorELSQ_0EEESR_NSO_INSP_7ScaleInELSS_0EEEST_EEEEEENS4_6LayoutINS5_IJSC_SC_SC_EEENS5_IJNSA_ILi0EEESY_SY_EEEEENS5_IJNS4_10UnderscoreES11_S11_EEEEENS4_23SM90_TMA_LOAD_MULTICASTENS4_14ComposedLayoutINS4_7SwizzleILi3ELi4ELi3EEENS4_18smem_ptr_flag_bitsILi8EEENSW_INS5_IJNSA_ILi8EEESG_EEENS5_IJSG_SC_EEEEEEEvNS4_8identityES14_S1E_vS1F_EENS_8epilogue10collective18CollectiveEpilogueINS1H_23Sm100TmaWarpSpecializedILi1ELi1ELi32ELb0ELb0EEEJSH_NS5_IJNSW_ISF_SC_EES1M_EEESI_SJ_SI_SJ_NS1H_6fusion15FusionCallbacksIS1L_NS1O_17LinearCombinationISI_fSI_fLNS_15FloatRoundStyleE2EEESH_S1N_JEEENS4_5SM1004TMEM4LOAD26SM100_TMEM_LOAD_16dp32b32xENS4_13SM90_TMA_LOADENS15_INS16_ILi2ELi4ELi3EEES19_NSW_INS5_IJS1A_SF_EEENS5_IJSF_SC_EEEEEEENS4_39AutoVectorizingCopyWithAssumedAlignmentILi128EEENS4_14SM90_TMA_STOREES23_S25_S25_EEEvvEEEEvNT_6ParamsE,@function
        .size           _ZN7cutlass13device_kernelINS_4gemm6kernel13GemmUniversalIN4cute5tupleIJiiiiEEENS1_10collective13CollectiveMmaINS1_35MainloopSm100TmaUmmaWarpSpecializedILi4ELi2ELi4ENS5_IJNS4_1CILi2EEESB_NSA_ILi1EEEEEEEENS5_IJNSA_ILi64EEESF_NSA_ILi128EEEEEENS_12float_e5m2_tENS5_IJlSC_lEEESI_SJ_NS4_8TiledMMAINS4_8MMA_AtomIJNS4_10MMA_TraitsINS4_19SM100_MMA_F8F6F4_SSEJSI_SI_fSF_SF_NS4_17integral_constantINS4_4UMMA5MajorELSQ_0EEESR_NSO_INSP_7ScaleInELSS_0EEEST_EEEEEENS4_6LayoutINS5_IJSC_SC_SC_EEENS5_IJNSA_ILi0EEESY_SY_EEEEENS5_IJNS4_10UnderscoreES11_S11_EEEEENS4_23SM90_TMA_LOAD_MULTICASTENS4_14ComposedLayoutINS4_7SwizzleILi3ELi4ELi3EEENS4_18smem_ptr_flag_bitsILi8EEENSW_INS5_IJNSA_ILi8EEESG_EEENS5_IJSG_SC_EEEEEEEvNS4_8identityES14_S1E_vS1F_EENS_8epilogue10collective18CollectiveEpilogueINS1H_23Sm100TmaWarpSpecializedILi1ELi1ELi32ELb0ELb0EEEJSH_NS5_IJNSW_ISF_SC_EES1M_EEESI_SJ_SI_SJ_NS1H_6fusion15FusionCallbacksIS1L_NS1O_17LinearCombinationISI_fSI_fLNS_15FloatRoundStyleE2EEESH_S1N_JEEENS4_5SM1004TMEM4LOAD26SM100_TMEM_LOAD_16dp32b32xENS4_13SM90_TMA_LOADENS15_INS16_ILi2ELi4ELi3EEES19_NSW_INS5_IJS1A_SF_EEENS5_IJSF_SC_EEEEEEENS4_39AutoVectorizingCopyWithAssumedAlignmentILi128EEENS4_14SM90_TMA_STOREES23_S25_S25_EEEvvEEEEvNT_6ParamsE,(.L_x_135 - _ZN7cutlass13device_kernelINS_4gemm6kernel13GemmUniversalIN4cute5tupleIJiiiiEEENS1_10collective13CollectiveMmaINS1_35MainloopSm100TmaUmmaWarpSpecializedILi4ELi2ELi4ENS5_IJNS4_1CILi2EEESB_NSA_ILi1EEEEEEEENS5_IJNSA_ILi64EEESF_NSA_ILi128EEEEEENS_12float_e5m2_tENS5_IJlSC_lEEESI_SJ_NS4_8TiledMMAINS4_8MMA_AtomIJNS4_10MMA_TraitsINS4_19SM100_MMA_F8F6F4_SSEJSI_SI_fSF_SF_NS4_17integral_constantINS4_4UMMA5MajorELSQ_0EEESR_NSO_INSP_7ScaleInELSS_0EEEST_EEEEEENS4_6LayoutINS5_IJSC_SC_SC_EEENS5_IJNSA_ILi0EEESY_SY_EEEEENS5_IJNS4_10UnderscoreES11_S11_EEEEENS4_23SM90_TMA_LOAD_MULTICASTENS4_14ComposedLayoutINS4_7SwizzleILi3ELi4ELi3EEENS4_18smem_ptr_flag_bitsILi8EEENSW_INS5_IJNSA_ILi8EEESG_EEENS5_IJSG_SC_EEEEEEEvNS4_8identityES14_S1E_vS1F_EENS_8epilogue10collective18CollectiveEpilogueINS1H_23Sm100TmaWarpSpecializedILi1ELi1ELi32ELb0ELb0EEEJSH_NS5_IJNSW_ISF_SC_EES1M_EEESI_SJ_SI_SJ_NS1H_6fusion15FusionCallbacksIS1L_NS1O_17LinearCombinationISI_fSI_fLNS_15FloatRoundStyleE2EEESH_S1N_JEEENS4_5SM1004TMEM4LOAD26SM100_TMEM_LOAD_16dp32b32xENS4_13SM90_TMA_LOADENS15_INS16_ILi2ELi4ELi3EEES19_NSW_INS5_IJS1A_SF_EEENS5_IJSF_SC_EEEEEEENS4_39AutoVectorizingCopyWithAssumedAlignmentILi128EEENS4_14SM90_TMA_STOREES23_S25_S25_EEEvvEEEEvNT_6ParamsE)
        .other          _ZN7cutlass13device_kernelINS_4gemm6kernel13GemmUniversalIN4cute5tupleIJiiiiEEENS1_10collective13CollectiveMmaINS1_35MainloopSm100TmaUmmaWarpSpecializedILi4ELi2ELi4ENS5_IJNS4_1CILi2EEESB_NSA_ILi1EEEEEEEENS5_IJNSA_ILi64EEESF_NSA_ILi128EEEEEENS_12float_e5m2_tENS5_IJlSC_lEEESI_SJ_NS4_8TiledMMAINS4_8MMA_AtomIJNS4_10MMA_TraitsINS4_19SM100_MMA_F8F6F4_SSEJSI_SI_fSF_SF_NS4_17integral_constantINS4_4UMMA5MajorELSQ_0EEESR_NSO_INSP_7ScaleInELSS_0EEEST_EEEEEENS4_6LayoutINS5_IJSC_SC_SC_EEENS5_IJNSA_ILi0EEESY_SY_EEEEENS5_IJNS4_10UnderscoreES11_S11_EEEEENS4_23SM90_TMA_LOAD_MULTICASTENS4_14ComposedLayoutINS4_7SwizzleILi3ELi4ELi3EEENS4_18smem_ptr_flag_bitsILi8EEENSW_INS5_IJNSA_ILi8EEESG_EEENS5_IJSG_SC_EEEEEEEvNS4_8identityES14_S1E_vS1F_EENS_8epilogue10collective18CollectiveEpilogueINS1H_23Sm100TmaWarpSpecializedILi1ELi1ELi32ELb0ELb0EEEJSH_NS5_IJNSW_ISF_SC_EES1M_EEESI_SJ_SI_SJ_NS1H_6fusion15FusionCallbacksIS1L_NS1O_17LinearCombinationISI_fSI_fLNS_15FloatRoundStyleE2EEESH_S1N_JEEENS4_5SM1004TMEM4LOAD26SM100_TMEM_LOAD_16dp32b32xENS4_13SM90_TMA_LOADENS15_INS16_ILi2ELi4ELi3EEES19_NSW_INS5_IJS1A_SF_EEENS5_IJSF_SC_EEEEEEENS4_39AutoVectorizingCopyWithAssumedAlignmentILi128EEENS4_14SM90_TMA_STOREES23_S25_S25_EEEvvEEEEvNT_6ParamsE,@"STO_CUDA_ENTRY STV_DEFAULT"
_ZN7cutlass13device_kernelINS_4gemm6kernel13GemmUniversalIN4cute5tupleIJiiiiEEENS1_10collective13CollectiveMmaINS1_35MainloopSm100TmaUmmaWarpSpecializedILi4ELi2ELi4ENS5_IJNS4_1CILi2EEESB_NSA_ILi1EEEEEEEENS5_IJNSA_ILi64EEESF_NSA_ILi128EEEEEENS_12float_e5m2_tENS5_IJlSC_lEEESI_SJ_NS4_8TiledMMAINS4_8MMA_AtomIJNS4_10MMA_TraitsINS4_19SM100_MMA_F8F6F4_SSEJSI_SI_fSF_SF_NS4_17integral_constantINS4_4UMMA5MajorELSQ_0EEESR_NSO_INSP_7ScaleInELSS_0EEEST_EEEEEENS4_6LayoutINS5_IJSC_SC_SC_EEENS5_IJNSA_ILi0EEESY_SY_EEEEENS5_IJNS4_10UnderscoreES11_S11_EEEEENS4_23SM90_TMA_LOAD_MULTICASTENS4_14ComposedLayoutINS4_7SwizzleILi3ELi4ELi3EEENS4_18smem_ptr_flag_bitsILi8EEENSW_INS5_IJNSA_ILi8EEESG_EEENS5_IJSG_SC_EEEEEEEvNS4_8identityES14_S1E_vS1F_EENS_8epilogue10collective18CollectiveEpilogueINS1H_23Sm100TmaWarpSpecializedILi1ELi1ELi32ELb0ELb0EEEJSH_NS5_IJNSW_ISF_SC_EES1M_EEESI_SJ_SI_SJ_NS1H_6fusion15FusionCallbacksIS1L_NS1O_17LinearCombinationISI_fSI_fLNS_15FloatRoundStyleE2EEESH_S1N_JEEENS4_5SM1004TMEM4LOAD26SM100_TMEM_LOAD_16dp32b32xENS4_13SM90_TMA_LOADENS15_INS16_ILi2ELi4ELi3EEES19_NSW_INS5_IJS1A_SF_EEENS5_IJSF_SC_EEEEEEENS4_39AutoVectorizingCopyWithAssumedAlignmentILi128EEENS4_14SM90_TMA_STOREES23_S25_S25_EEEvvEEEEvNT_6ParamsE:
[----:B------:R-:W1:Y:S01]  /*0000*/  LDC R1, c[0x0][0x37c] ;  /* 0x0000df00ff017b82 */ /* 0x000e620000000800 */
[----:B------:R-:W2:Y:S01]  /*0010*/  S2R R76, SR_TID.X ;  /* 0x00000000004c7919 */ /* 0x000ea20000002100 */
[----:B------:R-:W3:Y:S01]  /*0020*/  LDCU.64 UR8, c[0x0][0x890] ;  /* 0x00011200ff0877ac */ /* 0x000ee20008000a00 */
[----:B------:R-:W-:Y:S02]  /*0030*/  PRMT R79, RZ, 0x7610, R79 ;  /* 0x00007610ff4f7816 */ /* 0x000fe4000000004f */
[----:B------:R-:W-:Y:S01]  /*0040*/  ELECT P3, URZ, PT ;  /* 0x0000000000ff782f */ /* 0x000fe20003860000 */
[----:B---3--:R-:W-:-:S04]  /*0050*/  UISETP.NE.U32.AND UP0, UPT, UR8, URZ, UPT ;  /* 0x000000ff0800728c */ /* 0x008fc8000bf05070 */
[----:B------:R-:W-:Y:S01]  /*0060*/  UISETP.NE.AND.EX UP0, UPT, UR9, URZ, UPT, UP0 ;  /* 0x000000ff0900728c */ /* 0x000fe2000bf05300 */
[----:B--2---:R-:W-:-:S05]  /*0070*/  SHF.R.U32.HI R80, RZ, 0x5, R76 ;  /* 0x00000005ff507819 */ /* 0x004fca000001164c */
[----:B------:R-:W2:Y:S02]  /*0080*/  SHFL.IDX PT, R0, R80, RZ, 0x1f ;  /* 0x00001fff50007589 */ /* 0x000ea400000e0000 */
[----:B--2---:R-:W-:Y:S01]  /*0090*/  R2UR UR22, R0 ;  /* 0x00000000001672ca */ /* 0x004fe200000e0000 */
[----:B-1----:R-:W-:-:S14]  /*00a0*/  BRA.U UP0, `(.L_x_0) ;  /* 0x0000000100307547 */ /* 0x002fdc000b800000 */
[----:B------:R-:W1:Y:S02]  /*00b0*/  LDCU.64 UR4, c[0x0][0x888] ;  /* 0x00011100ff0477ac */ /* 0x000e640008000a00 */
[----:B-1----:R-:W-:-:S04]  /*00c0*/  UISETP.NE.U32.AND UP0, UPT, UR4, URZ, UPT ;  /* 0x000000ff0400728c */ /* 0x002fc8000bf05070 */
[----:B------:R-:W-:-:S09]  /*00d0*/  UISETP.NE.AND.EX UP0, UPT, UR5, URZ, UPT, UP0 ;  /* 0x000000ff0500728c */ /* 0x000fd2000bf05300 */
[----:B------:R-:W-:Y:S05]  /*00e0*/  BRA.U !UP0, `(.L_x_1) ;  /* 0x0000000108147547 */ /* 0x000fea000b800000 */
[----:B------:R-:W1:Y:S01]  /*00f0*/  LDC.64 R2, c[0x0][0x888] ;  /* 0x00022200ff027b82 */ /* 0x000e620000000a00 */
[----:B------:R-:W1:Y:S02]  /*0100*/  LDCU.64 UR4, c[0x0][0x358] ;  /* 0x00006b00ff0477ac */ /* 0x000e640008000a00 */
[----:B-1----:R1:W5:Y:S01]  /*0110*/  LDG.E R39, desc[UR4][R2.64] ;  /* 0x0000000402277981 */ /* 0x002362000c1e1900 */
[----:B------:R-:W-:Y:S01]  /*0120*/  HFMA2 R79, -RZ, RZ, 0, 5.9604644775390625e-08 ;  /* 0x00000001ff4f7431 */ /* 0x000fe200000001ff */
[----:B------:R-:W-:Y:S05]  /*0130*/  BRA `(.L_x_0) ;  /* 0x00000000000c7947 */ /* 0x000fea0003800000 */
.L_x_1:
[----:B------:R-:W1:Y:S01]  /*0140*/  LDCU UR4, c[0x0][0x880] ;  /* 0x00011000ff0477ac */ /* 0x000e620008000800 */
[----:B------:R-:W-:Y:S01]  /*0150*/  HFMA2 R79, -RZ, RZ, 0, 5.9604644775390625e-08 ;  /* 0x00000001ff4f7431 */ /* 0x000fe200000001ff */
[----:B-1----:R-:W-:-:S07]  /*0160*/  MOV R39, UR4 ;  /* 0x0000000400277c02 */ /* 0x002fce0008000f00 */
.L_x_0:
[----:B------:R-:W2:Y:S02]  /*0170*/  LDCU.64 UR4, c[0x0][0x8b0] ;  /* 0x00011600ff0477ac */ /* 0x000ea40008000a00 */
[----:B--2---:R-:W-:-:S04]  /*0180*/  UISETP.NE.U32.AND UP0, UPT, UR4, URZ, UPT ;  /* 0x000000ff0400728c */ /* 0x004fc8000bf05070 */
[----:B------:R-:W-:-:S09]  /*0190*/  UISETP.NE.AND.EX UP0, UPT, UR5, URZ, UPT, UP0 ;  /* 0x000000ff0500728c */ /* 0x000fd2000bf05300 */
[----:B------:R-:W-:Y:S05]  /*01a0*/  BRA.U UP0, `(.L_x_2) ;  /* 0x0000000100287547 */ /* 0x000fea000b800000 */
[----:B------:R-:W2:Y:S02]  /*01b0*/  LDCU.64 UR4, c[0x0][0x8a8] ;  /* 0x00011500ff0477ac */ /* 0x000ea40008000a00 */
[----:B--2---:R-:W-:-:S04]  /*01c0*/  UISETP.NE.U32.AND UP0, UPT, UR4, URZ, UPT ;  /* 0x000000ff0400728c */ /* 0x004fc8000bf05070 */
[----:B------:R-:W-:-:S09]  /*01d0*/  UISETP.NE.AND.EX UP0, UPT, UR5, URZ, UPT, UP0 ;  /* 0x000000ff0500728c */ /* 0x000fd2000bf05300 */
[----:B------:R-:W-:Y:S05]  /*01e0*/  BRA.U !UP0, `(.L_x_3) ;  /* 0x0000000108107547 */ /* 0x000fea000b800000 */
[----:B-1----:R-:W1:Y:S01]  /*01f0*/  LDC.64 R2, c[0x0][0x8a8] ;  /* 0x00022a00ff027b82 */ /* 0x002e620000000a00 */
[----:B------:R-:W1:Y:S02]  /*0200*/  LDCU.64 UR4, c[0x0][0x358] ;  /* 0x00006b00ff0477ac */ /* 0x000e640008000a00 */
[----:B-1----:R2:W5:Y:S01]  /*0210*/  LDG.E R38, desc[UR4][R2.64] ;  /* 0x0000000402267981 */ /* 0x002562000c1e1900 */
[----:B------:R-:W-:Y:S05]  /*0220*/  BRA `(.L_x_2) ;  /* 0x0000000000087947 */ /* 0x000fea0003800000 */
.L_x_3:
[----:B------:R-:W2:Y:S02]  /*0230*/  LDCU UR4, c[0x0][0x8a0] ;  /* 0x00011400ff0477ac */ /* 0x000ea40008000800 */
[----:B--2---:R-:W-:Y:S02]  /*0240*/  MOV R38, UR4 ;  /* 0x0000000400267c02 */ /* 0x004fe40008000f00 */
.L_x_2:
[----:B------:R-:W-:Y:S01]  /*0250*/  IMAD.U32 R0, RZ, RZ, UR22 ;  /* 0x00000016ff007e24 */ /* 0x000fe2000f8e00ff */
[----:B------:R-:W-:Y:S04]  /*0260*/  BSSY.RECONVERGENT B0, `(.L_x_4) ;  /* 0x000000c000007945 */ /* 0x000fe80003800200 */
[C---:B------:R-:W-:Y:S02]  /*0270*/  ISETP.NE.OR P1, PT, R0.reuse, 0x1, !P3 ;  /* 0x000000010000780c */ /* 0x040fe40005f25670 */
[----:B------:R-:W-:-:S11]  /*0280*/  ISETP.NE.OR P0, PT, R0, 0x3, !P3 ;  /* 0x000000030000780c */ /* 0x000fd60005f05670 */
[----:B------:R-:W-:Y:S05]  /*0290*/  @P1 BRA `(.L_x_5) ;  /* 0x0000000000201947 */ /* 0x000fea0003800000 */
[----:B------:R-:W3:Y:S02]  /*02a0*/  LDCU.64 UR4, c[0x0][0x348] ;  /* 0x00006900ff0477ac */ /* 0x000ee40008000a00 */
[----:B---3--:R-:W-:Y:S02]  /*02b0*/  UIADD3 UR6, UP1, UPT, UR4, 0x80, URZ ;  /* 0x0000008004067890 */ /* 0x008fe4000ff3e0ff */
[----:B------:R-:W-:Y:S02]  /*02c0*/  UIADD3 UR4, UP0, UPT, UR4, 0x180, URZ ;  /* 0x0000018004047890 */ /* 0x000fe4000ff1e0ff */
[----:B------:R-:W-:Y:S02]  /*02d0*/  UIADD3.X UR7, UPT, UPT, URZ, UR5, URZ, UP1, !UPT ;  /* 0x00000005ff077290 */ /* 0x000fe40008ffe4ff */
[----:B------:R-:W-:-:S07]  /*02e0*/  UIADD3.X UR5, UPT, UPT, URZ, UR5, URZ, UP0, !UPT ;  /* 0x00000005ff057290 */ /* 0x000fce00087fe4ff */
[----:B------:R3:W-:Y:S02]  /*02f0*/  UTMACCTL.PF [UR6] ;  /* 0x00000000060079b9 */ /* 0x0007e40008040000 */
[----:B------:R3:W-:Y:S02]  /*0300*/  UTMACCTL.PF [UR4] ;  /* 0x00000000040079b9 */ /* 0x0007e40008040000 */
[----:B---3--:R-:W-:Y:S01]  /*0310*/  NOP ;  /* 0x0000000000007918 */ /* 0x008fe20000000000 */
.L_x_5:
[----:B------:R-:W-:Y:S05]  /*0320*/  BSYNC.RECONVERGENT B0 ;  /* 0x0000000000007941 */ /* 0x000fea0003800200 */
.L_x_4:
[----:B------:R-:W-:Y:S04]  /*0330*/  BSSY.RECONVERGENT B0, `(.L_x_6) ;  /* 0x000000a000007945 */ /* 0x000fe80003800200 */
        /* <DEDUP_REMOVED lines=9> */
.L_x_7:
[----:B------:R-:W-:Y:S05]  /*03d0*/  BSYNC.RECONVERGENT B0 ;  /* 0x0000000000007941 */ /* 0x000fea0003800200 */
.L_x_6:
[----:B------:R-:W3:Y:S01]  /*03e0*/  LDCU.64 UR4, c[0x0][0x888] ;  /* 0x00011100ff0477ac */ /* 0x000ee20008000a00 */
[----:B------:R-:W-:Y:S02]  /*03f0*/  UISETP.EQ.U32.AND UP1, UPT, UR8, URZ, UPT ;  /* 0x000000ff0800728c */ /* 0x000fe4000bf22070 */
[----:B------:R-:W-:Y:S02]  /*0400*/  UPLOP3.LUT UP3, UPT, UPT, UPT, UPT, 0x80, 0x8 ;  /* 0x000000000008789c */ /* 0x000fe40003f6f070 */
[----:B---3--:R-:W-:-:S04]  /*0410*/  UISETP.NE.U32.AND UP0, UPT, UR4, URZ, UPT ;  /* 0x000000ff0400728c */ /* 0x008fc8000bf05070 */
[----:B------:R-:W-:-:S04]  /*0420*/  UISETP.NE.AND.EX UP0, UPT, UR5, URZ, UPT, UP0 ;  /* 0x000000ff0500728c */ /* 0x000fc8000bf05300 */
[----:B------:R-:W-:-:S04]  /*0430*/  UISETP.EQ.OR.EX UP2, UPT, UR9, URZ, !UP0, UP1 ;  /* 0x000000ff0900728c */ /* 0x000fc8000c742710 */
[----:B------:R-:W-:-:S05]  /*0440*/  UP2UR UR61, UPR, URZ, 0x4 ;  /* 0x00000004ff3d7883 */ /* 0x000fca0008000000 */
[----:B------:R-:W-:Y:S07]  /*0450*/  BRA.U !UP2, `(.L_x_8) ;  /* 0x000000010a207547 */ /* 0x000fee000b800000 */
[----:B------:R-:W-:Y:S01]  /*0460*/  UISETP.NE.U32.AND UP1, UPT, UR8, URZ, UPT ;  /* 0x000000ff0800728c */ /* 0x000fe2000bf25070 */
[----:B-----5:R-:W-:Y:S01]  /*0470*/  FSETP.NEU.AND P0, PT, R39, RZ, PT ;  /* 0x000000ff2700720b */ /* 0x020fe20003f0d000 */
[----:B------:R-:W-:Y:S02]  /*0480*/  USEL UR4, URZ, 0xffffffff, UP0 ;  /* 0xffffffffff047887 */ /* 0x000fe40008000000 */
[----:B------:R-:W-:-:S10]  /*0490*/  UISETP.NE.AND.EX UP1, UPT, UR9, URZ, UPT, UP1 ;  /* 0x000000ff0900728c */ /* 0x000fd4000bf25310 */
[----:B------:R-:W-:Y:S01]  /*04a0*/  VOTEU.ANY UP0, P0 ;  /* 0x0000000000ff7886 */ /* 0x000fe20000000100 */
[----:B------:R-:W-:-:S04]  /*04b0*/  @!UP1 USEL UR4, URZ, 0xffffffff, UP0 ;  /* 0xffffffffff049887 */ /* 0x000fc80008000000 */
[----:B------:R-:W-:-:S04]  /*04c0*/  ULOP3.LUT UR4, UR4, 0x1, URZ, 0xc0, !UPT ;  /* 0x0000000104047892 */ /* 0x000fc8000f8ec0ff */
[----:B------:R-:W-:-:S11]  /*04d0*/  UISETP.NE.U32.AND UP3, UPT, UR4, 0x1, UPT ;  /* 0x000000010400788c */ /* 0x000fd6000bf65070 */
.L_x_8:
[----:B-12---:R-:W1:Y:S01]  /*04e0*/  SHFL.IDX PT, R2, R80, RZ, 0x1f ;  /* 0x00001fff50027589 */ /* 0x006e6200000e0000 */
[----:B------:R-:W-:-:S04]  /*04f0*/  UISETP.NE.AND UP0, UPT, UR22, 0x2, UPT ;  /* 0x000000021600788c */ /* 0x000fc8000bf05270 */
[----:B------:R-:W-:Y:S01]  /*0500*/  USEL UR34, URZ, 0x1, UP0 ;  /* 0x00000001ff227887 */ /* 0x000fe20008000000 */
[----:B-1----:R-:W-:-:S13]  /*0510*/  ISETP.NE.AND P0, PT, R2, RZ, PT ;  /* 0x000000ff0200720c */ /* 0x002fda0003f05270 */
[----:B------:R-:W-:Y:S05]  /*0520*/  @P0 BRA `(.L_x_9) ;  /* 0x0000000000580947 */ /* 0x000fea0003800000 */
[----:B------:R-:W1:Y:S01]  /*0530*/  S2UR UR4, SR_CgaCtaId ;  /* 0x00000000000479c3 */ /* 0x000e620000008800 */
[----:B------:R-:W-:Y:S01]  /*0540*/  UMOV UR5, 0x400 ;  /* 0x0000040000057882 */ /* 0x000fe20000000000 */
[----:B------:R-:W-:Y:S01]  /*0550*/  UMOV UR8, 0x1 ;  /* 0x0000000100087882 */ /* 0x000fe20000000000 */
[----:B------:R-:W-:Y:S01]  /*0560*/  UMOV UR6, 0x3 ;  /* 0x0000000300067882 */ /* 0x000fe20000000000 */
[----:B------:R-:W-:-:S04]  /*0570*/  UIADD3 UR8, UPT, UPT, -UR8, 0x100000, URZ ;  /* 0x0010000008087890 */ /* 0x000fc8000fffe1ff */
[----:B------:R-:W-:Y:S02]  /*0580*/  USHF.L.U32 UR9, UR8, 0xb, URZ ;  /* 0x0000000b08097899 */ /* 0x000fe400080006ff */
[----:B------:R-:W-:Y:S02]  /*0590*/  USHF.L.U32 UR8, UR8, 0x1, URZ ;  /* 0x0000000108087899 */ /* 0x000fe400080006ff */
[----:B------:R-:W-:-:S04]  /*05a0*/  UIADD3 UR6, UPT, UPT, -UR6, 0x100000, URZ ;  /* 0x0010000006067890 */ /* 0x000fc8000fffe1ff */
[----:B------:R-:W-:Y:S02]  /*05b0*/  USHF.L.U32 UR7, UR6, 0xb, URZ ;  /* 0x0000000b06077899 */ /* 0x000fe400080006ff */
[----:B------:R-:W-:Y:S01]  /*05c0*/  USHF.L.U32 UR6, UR6, 0x1, URZ ;  /* 0x0000000106067899 */ /* 0x000fe200080006ff */
[----:B------:R-:W-:Y:S01]  /*05d0*/  ELECT P0, URZ, PT ;  /* 0x0000000000ff782f */ /* 0x000fe20003800000 */
[----:B-1----:R-:W-:Y:S01]  /*05e0*/  ULEA UR4, UR4, UR5, 0x18 ;  /* 0x0000000504047291 */ /* 0x002fe2000f8ec0ff */
[----:B------:R-:W1:Y:S11]  /*05f0*/  FENCE.VIEW.ASYNC.S ;  /* 0x00000000000073c6 */ /* 0x000e760000000000 */
[----:B-1----:R1:W2:Y:S01]  /*0600*/  SYNCS.EXCH.64 URZ, [UR4], UR8 ;  /* 0x0000000804ff75b2 */ /* 0x0022a20008000100 */
[----:B------:R1:W3:Y:S01]  /*0610*/  SYNCS.EXCH.64 URZ, [UR4+0x20], UR6 ;  /* 0x0000200604ff75b2 */ /* 0x0002e20008000100 */
[----:B------:R1:W4:Y:S01]  /*0620*/  SYNCS.EXCH.64 URZ, [UR4+0x8], UR8 ;  /* 0x0000080804ff75b2 */ /* 0x0003220008000100 */
[----:B------:R1:W1:Y:S01]  /*0630*/  SYNCS.EXCH.64 URZ, [UR4+0x28], UR6 ;  /* 0x0000280604ff75b2 */ /* 0x0002620008000100 */
[----:B------:R1:W1:Y:S01]  /*0640*/  SYNCS.EXCH.64 URZ, [UR4+0x10], UR8 ;  /* 0x0000100804ff75b2 */ /* 0x0002620008000100 */
[----:B------:R1:W1:Y:S01]  /*0650*/  SYNCS.EXCH.64 URZ, [UR4+0x30], UR6 ;  /* 0x0000300604ff75b2 */ /* 0x0002620008000100 */
[----:B------:R1:W1:Y:S01]  /*0660*/  SYNCS.EXCH.64 URZ, [UR4+0x18], UR8 ;  /* 0x0000180804ff75b2 */ /* 0x0002620008000100 */
[----:B------:R1:W1:Y:S01]  /*0670*/  SYNCS.EXCH.64 URZ, [UR4+0x38], UR6 ;  /* 0x0000380604ff75b2 */ /* 0x0002620008000100 */
[----:B------:R-:W-:Y:S01]  /*0680*/  NOP ;  /* 0x0000000000007918 */ /* 0x000fe20000000000 */
.L_x_9:
[----:B------:R-:W2:Y:S01]  /*0690*/  SHFL.IDX PT, R2, R80, RZ, 0x1f ;  /* 0x00001fff50027589 */ /* 0x000ea200000e0000 */
[----:B------:R-:W-:Y:S01]  /*06a0*/  NOP ;  /* 0x0000000000007918 */ /* 0x000fe20000000000 */
[----:B--2---:R-:W-:-:S13]  /*06b0*/  ISETP.NE.AND P0, PT, R2, 0x1, PT ;  /* 0x000000010200780c */ /* 0x004fda0003f05270 */
[----:B------:R-:W-:Y:S05]  /*06c0*/  @P0 BRA `(.L_x_10) ;  /* 0x0000000000400947 */ /* 0x000fea0003800000 */
[----:B-1----:R-:W1:Y:S01]  /*06d0*/  S2UR UR4, SR_CgaCtaId ;  /* 0x00000000000479c3 */ /* 0x002e620000008800 */
        /* <DEDUP_REMOVED lines=12> */
[----:B-1----:R2:W1:Y:S01]  /*07a0*/  SYNCS.EXCH.64 URZ, [UR4+0x40], UR8 ;  /* 0x0000400804ff75b2 */ /* 0x0024620008000100 */
[----:B------:R2:W1:Y:S02]  /*07b0*/  SYNCS.EXCH.64 URZ, [UR4+0x48], UR6 ;  /* 0x0000480604ff75b2 */ /* 0x0004640008000100 */
[----:B--2---:R-:W-:Y:S01]  /*07c0*/  NOP ;  /* 0x0000000000007918 */ /* 0x004fe20000000000 */
.L_x_10:
[----:B------:R-:W2:Y:S01]  /*07d0*/  SHFL.IDX PT, R2, R80, RZ, 0x1f ;  /* 0x00001fff50027589 */ /* 0x000ea200000e0000 */
[----:B------:R-:W-:Y:S01]  /*07e0*/  NOP ;  /* 0x0000000000007918 */ /* 0x000fe20000000000 */
[----:B--2---:R-:W-:-:S13]  /*07f0*/  ISETP.NE.AND P0, PT, R2, 0x3, PT ;  /* 0x000000030200780c */ /* 0x004fda0003f05270 */
[----:B------:R-:W-:Y:S05]  /*0800*/  @P0 BRA `(.L_x_11) ;  /* 0x0000000000300947 */ /* 0x000fea0003800000 */
[----:B-1----:R-:W1:Y:S01]  /*0810*/  S2UR UR6, SR_CgaCtaId ;  /* 0x00000000000679c3 */ /* 0x002e620000008800 */
[----:B------:R-:W-:Y:S01]  /*0820*/  UMOV UR4, 0x400 ;  /* 0x0000040000047882 */ /* 0x000fe20000000000 */
[----:B------:R-:W-:Y:S01]  /*0830*/  UMOV UR5, 0x20 ;  /* 0x0000002000057882 */ /* 0x000fe20000000000 */
[----:B------:R-:W-:Y:S01]  /*0840*/  ELECT P0, URZ, PT ;  /* 0x0000000000ff782f */ /* 0x000fe20003800000 */
[----:B-1----:R-:W-:Y:S02]  /*0850*/  ULEA UR6, UR6, UR4, 0x18 ;  /* 0x0000000406067291 */ /* 0x002fe4000f8ec0ff */
[----:B------:R-:W-:-:S04]  /*0860*/  UIADD3 UR4, UPT, UPT, -UR5, 0x100000, URZ ;  /* 0x0010000005047890 */ /* 0x000fc8000fffe1ff */
[----:B------:R-:W-:Y:S02]  /*0870*/  USHF.L.U32 UR5, UR4, 0xb, URZ ;  /* 0x0000000b04057899 */ /* 0x000fe400080006ff */
[----:B------:R-:W-:Y:S01]  /*0880*/  USHF.L.U32 UR4, UR4, 0x1, URZ ;  /* 0x0000000104047899 */ /* 0x000fe200080006ff */
[----:B------:R-:W1:Y:S11]  /*0890*/  FENCE.VIEW.ASYNC.S ;  /* 0x00000000000073c6 */ /* 0x000e760000000000 */
[----:B-1----:R2:W1:Y:S01]  /*08a0*/  SYNCS.EXCH.64 URZ, [UR6+0x50], UR4 ;  /* 0x0000500406ff75b2 */ /* 0x0024620008000100 */
[----:B------:R2:W1:Y:S02]  /*08b0*/  SYNCS.EXCH.64 URZ, [UR6+0x58], UR4 ;  /* 0x0000580406ff75b2 */ /* 0x0004640008000100 */
[----:B--2---:R-:W-:Y:S01]  /*08c0*/  NOP ;  /* 0x0000000000007918 */ /* 0x004fe20000000000 */
.L_x_11:
[----:B------:R-:W2:Y:S01]  /*08d0*/  SHFL.IDX PT, R2, R80, RZ, 0x1f ;  /* 0x00001fff50027589 */ /* 0x000ea200000e0000 */
[----:B------:R-:W-:Y:S01]  /*08e0*/  NOP ;  /* 0x0000000000007918 */ /* 0x000fe20000000000 */
[----:B--2---:R-:W-:-:S13]  /*08f0*/  ISETP.NE.AND P0, PT, R2, 0x4, PT ;  /* 0x000000040200780c */ /* 0x004fda0003f05270 */
[----:B------:R-:W-:Y:S05]  /*0900*/  @P0 BRA `(.L_x_12) ;  /* 0x00000000004c0947 */ /* 0x000fea0003800000 */
[----:B-1----:R-:W1:Y:S01]  /*0910*/  S2UR UR6, SR_CgaCtaId ;  /* 0x00000000000679c3 */ /* 0x002e620000008800 */
[----:B------:R-:W-:Y:S01]  /*0920*/  UMOV UR4, 0x3a0 ;  /* 0x000003a000047882 */ /* 0x000fe20000000000 */
[----:B------:R-:W-:Y:S01]  /*0930*/  UMOV UR5, 0x400 ;  /* 0x0000040000057882 */ /* 0x000fe20000000000 */
[----:B------:R-:W-:Y:S01]  /*0940*/  USEL UR4, UR4, 0x320, UP3 ;  /* 0x0000032004047887 */ /* 0x000fe20009800000 */
[----:B------:R-:W-:Y:S01]  /*0950*/  UMOV UR8, 0x1 ;  /* 0x0000000100087882 */ /* 0x000fe20000000000 */
[----:B------:R-:W-:Y:S01]  /*0960*/  ELECT P0, URZ, PT ;  /* 0x0000000000ff782f */ /* 0x000fe20003800000 */
[----:B------:R-:W-:-:S04]  /*0970*/  UIADD3 UR8, UPT, UPT, -UR8, 0x100000, URZ ;  /* 0x0010000008087890 */ /* 0x000fc8000fffe1ff */
[----:B------:R-:W-:Y:S02]  /*0980*/  USHF.L.U32 UR9, UR8, 0xb, URZ ;  /* 0x0000000b08097899 */ /* 0x000fe400080006ff */
[----:B------:R-:W-:Y:S02]  /*0990*/  USHF.L.U32 UR8, UR8, 0x1, URZ ;  /* 0x0000000108087899 */ /* 0x000fe400080006ff */
[----:B-1----:R-:W-:Y:S02]  /*09a0*/  ULEA UR6, UR6, UR5, 0x18 ;  /* 0x0000000506067291 */ /* 0x002fe4000f8ec0ff */
[----:B------:R-:W-:-:S04]  /*09b0*/  UIADD3 UR4, UPT, UPT, -UR4, 0x100000, URZ ;  /* 0x0010000004047890 */ /* 0x000fc8000fffe1ff */
[----:B------:R-:W-:Y:S02]  /*09c0*/  USHF.L.U32 UR5, UR4, 0xb, URZ ;  /* 0x0000000b04057899 */ /* 0x000fe400080006ff */
[----:B------:R-:W-:Y:S01]  /*09d0*/  USHF.L.U32 UR4, UR4, 0x1, URZ ;  /* 0x0000000104047899 */ /* 0x000fe200080006ff */
[----:B------:R-:W1:Y:S03]  /*09e0*/  FENCE.VIEW.ASYNC.S ;  /* 0x00000000000073c6 */ /* 0x000e660000000000 */
[----:B-1----:R2:W1:Y:S08]  /*09f0*/  SYNCS.EXCH.64 URZ, [UR6+0x60], UR8 ;  /* 0x0000600806ff75b2 */ /* 0x0024700008000100 */
[----:B------:R2:W1:Y:S01]  /*0a00*/  SYNCS.EXCH.64 URZ, [UR6+0x70], UR4 ;  /* 0x0000700406ff75b2 */ /* 0x0004620008000100 */
[----:B------:R2:W1:Y:S01]  /*0a10*/  SYNCS.EXCH.64 URZ, [UR6+0x68], UR8 ;  /* 0x0000680806ff75b2 */ /* 0x0004620008000100 */
[----:B------:R2:W1:Y:S02]  /*0a20*/  SYNCS.EXCH.64 URZ, [UR6+0x78], UR4 ;  /* 0x0000780406ff75b2 */ /* 0x0004640008000100 */
[----:B--2---:R-:W-:Y:S01]  /*0a30*/  NOP ;  /* 0x0000000000007918 */ /* 0x004fe20000000000 */
.L_x_12:
        /* <DEDUP_REMOVED lines=18> */
[----:B------:R2:W1:Y:S01]  /*0b60*/  SYNCS.EXCH.64 URZ, [UR4+0xa0], UR6 ;  /* 0x0000a00604ff75b2 */ /* 0x0004620008000100 */
[----:B------:R2:W1:Y:S01]  /*0b70*/  SYNCS.EXCH.64 URZ, [UR4+0x88], UR8 ;  /* 0x0000880804ff75b2 */ /* 0x0004620008000100 */
[----:B------:R2:W1:Y:S01]  /*0b80*/  SYNCS.EXCH.64 URZ, [UR4+0xa8], UR6 ;  /* 0x0000a80604ff75b2 */ /* 0x0004620008000100 */
[----:B------:R2:W1:Y:S01]  /*0b90*/  SYNCS.EXCH.64 URZ, [UR4+0x90], UR8 ;  /* 0x0000900804ff75b2 */ /* 0x0004620008000100 */
[----:B------:R2:W1:Y:S01]  /*0ba0*/  SYNCS.EXCH.64 URZ, [UR4+0xb0], UR6 ;  /* 0x0000b00604ff75b2 */ /* 0x0004620008000100 */
[----:B------:R2:W1:Y:S01]  /*0bb0*/  SYNCS.EXCH.64 URZ, [UR4+0x98], UR8 ;  /* 0x0000980804ff75b2 */ /* 0x0004620008000100 */
[----:B------:R2:W1:Y:S02]  /*0bc0*/  SYNCS.EXCH.64 URZ, [UR4+0xb8], UR6 ;  /* 0x0000b80604ff75b2 */ /* 0x0004640008000100 */
[----:B--2---:R-:W-:Y:S01]  /*0bd0*/  NOP ;  /* 0x0000000000007918 */ /* 0x004fe20000000000 */
.L_x_13:
[----:B------:R-:W2:Y:S01]  /*0be0*/  SHFL.IDX PT, R2, R80, RZ, 0x1f ;  /* 0x00001fff50027589 */ /* 0x000ea200000e0000 */
[----:B------:R-:W1:Y:S01]  /*0bf0*/  S2UR UR48, SR_CgaCtaId ;  /* 0x00000000003079c3 */ /* 0x000e620000008800 */
[----:B------:R-:W-:Y:S01]  /*0c00*/  NOP ;  /* 0x0000000000007918 */ /* 0x000fe20000000000 */
[----:B--2---:R-:W-:-:S13]  /*0c10*/  ISETP.NE.AND P0, PT, R2, 0x3, PT ;  /* 0x000000030200780c */ /* 0x004fda0003f05270 */
[----:B-1----:R-:W-:Y:S05]  /*0c20*/  @P0 BRA `(.L_x_14) ;  /* 0x0000000000340947 */ /* 0x002fea0003800000 */
[----:B------:R-:W-:Y:S01]  /*0c30*/  UMOV UR4, 0x400 ;  /* 0x0000040000047882 */ /* 0x000fe20000000000 */
[----:B------:R-:W-:Y:S01]  /*0c40*/  UMOV UR6, 0x20 ;  /* 0x0000002000067882 */ /* 0x000fe20000000000 */
[----:B------:R-:W-:Y:S02]  /*0c50*/  ULEA UR4, UR48, UR4, 0x18 ;  /* 0x0000000430047291 */ /* 0x000fe4000f8ec0ff */
[----:B------:R-:W-:-:S04]  /*0c60*/  UIADD3 UR6, UPT, UPT, -UR6, 0x100000, URZ ;  /* 0x0010000006067890 */ /* 0x000fc8000fffe1ff */
[----:B------:R-:W-:Y:S02]  /*0c70*/  USHF.L.U32 UR7, UR6, 0xb, URZ ;  /* 0x0000000b06077899 */ /* 0x000fe400080006ff */
[----:B------:R-:W-:Y:S01]  /*0c80*/  USHF.L.U32 UR6, UR6, 0x1, URZ ;  /* 0x0000000106067899 */ /* 0x000fe200080006ff */
[----:B------:R-:W-:Y:S01]  /*0c90*/  ELECT P0, URZ, PT ;  /* 0x0000000000ff782f */ /* 0x000fe20003800000 */
[----:B------:R-:W1:Y:S10]  /*0ca0*/  FENCE.VIEW.ASYNC.S ;  /* 0x00000000000073c6 */ /* 0x000e740000000000 */
[----:B-1----:R1:W2:Y:S01]  /*0cb0*/  SYNCS.EXCH.64 URZ, [UR4+0xc0], UR6 ;  /* 0x0000c00604ff75b2 */ /* 0x0022a20008000100 */
[----:B------:R1:W1:Y:S01]  /*0cc0*/  SYNCS.EXCH.64 URZ, [UR4+0xd0], UR6 ;  /* 0x0000d00604ff75b2 */ /* 0x0002620008000100 */
[----:B------:R1:W1:Y:S01]  /*0cd0*/  SYNCS.EXCH.64 URZ, [UR4+0xc8], UR6 ;  /* 0x0000c80604ff75b2 */ /* 0x0002620008000100 */
[----:B------:R1:W1:Y:S01]  /*0ce0*/  SYNCS.EXCH.64 URZ, [UR4+0xd8], UR6 ;  /* 0x0000d80604ff75b2 */ /* 0x0002620008000100 */
[----:B------:R-:W-:Y:S01]  /*0cf0*/  NOP ;  /* 0x0000000000007918 */ /* 0x000fe20000000000 */
.L_x_14:
[----:B-1----:R-:W1:Y:S01]  /*0d00*/  LDCU UR4, c[0x0][0x36c] ;  /* 0x00006d80ff0477ac */ /* 0x002e620008000800 */
[----:B------:R-:W-:Y:S01]  /*0d10*/  ISETP.NE.OR P3, PT, R0, 0x2, !P3 ;  /* 0x000000020000780c */ /* 0x000fe20005f65670 */
[----:B------:R-:W-:Y:S01]  /*0d20*/  NOP ;  /* 0x0000000000007918 */ /* 0x000fe20000000000 */
[----:B------:R-:W-:Y:S01]  /*0d30*/  LOP3.LUT R0, R76, 0x1f, RZ, 0xc0, !PT ;  /* 0x0000001f4c007812 */ /* 0x000fe200078ec0ff */
[----:B------:R-:W-:Y:S02]  /*0d40*/  UISETP.NE.AND UP4, UPT, UR22, URZ, UPT ;  /* 0x000000ff1600728c */ /* 0x000fe4000bf85270 */
[----:B-1----:R-:W-:-:S09]  /*0d50*/  UISETP.EQ.U32.AND UP5, UPT, UR4, 0x1, UPT ;  /* 0x000000010400788c */ /* 0x002fd2000bfa2070 */
[----:B------:R-:W-:Y:S05]  /*0d60*/  BRA.U !UP5, `(.L_x_15) ;  /* 0x000000010d087547 */ /* 0x000fea000b800000 */
[----:B--234-:R-:W-:Y:S01]  /*0d70*/  UCGABAR_ARV ;  /* 0x00000000000079c7 */ /* 0x01cfe20008000000 */
[----:B------:R-:W-:Y:S05]  /*0d80*/  BRA `(.L_x_16) ;  /* 0x0000000000047947 */ /* 0x000fea0003800000 */
.L_x_15:
[----:B--234-:R-:W-:Y:S01]  /*0d90*/  NOP ;  /* 0x0000000000007918 */ /* 0x01cfe20000000000 */
.L_x_16:
[----:B------:R-:W1:Y:S01]  /*0da0*/  S2UR UR46, SR_CTAID.X ;  /* 0x00000000002e79c3 */ /* 0x000e620000002500 */
[----:B------:R-:W-:-:S05]  /*0db0*/  CS2R.32 R3, SR_CgaSize ;  /* 0x0000000000037805 */ /* 0x000fca0000008a00 */
[----:B------:R-:W-:-:S05]  /*0dc0*/  IMAD R3, R3, -0xa0, RZ ;  /* 0xffffff6003037824 */ /* 0x000fca00078e02ff */
[----:B------:R-:W-:-:S14]  /*0dd0*/  R2UR UR5, R3 ;  /* 0x00000000030572ca */ /* 0x000fdc00000e0000 */
[----:B------:R-:W2:Y:S01]  /*0de0*/  LDCU UR5, c[0x0][UR5+0x2b0] ;  /* 0x00005600050577ac */ /* 0x000ea20008000800 */
[----:B------:R-:W-:-:S05]  /*0df0*/  CS2R.32 R3, SR_CgaSize ;  /* 0x0000000000037805 */ /* 0x000fca0000008a00 */
[----:B------:R-:W-:-:S05]  /*0e00*/  IMAD R3, R3, -0xa0, RZ ;  /* 0xffffff6003037824 */ /* 0x000fca00078e02ff */
[----:B------:R-:W-:-:S14]  /*0e10*/  R2UR UR4, R3 ;  /* 0x00000000030472ca */ /* 0x000fdc00000e0000 */
[----:B------:R-:W3:Y:S01]  /*0e20*/  LDCU UR4, c[0x0][UR4+0x2b4] ;  /* 0x00005680040477ac */ /* 0x000ee20008000800 */
[----:B------:R-:W4:Y:S01]  /*0e30*/  S2UR UR45, SR_CTAID.Y ;  /* 0x00000000002d79c3 */ /* 0x000f220000002600 */
[----:B------:R-:W-:-:S05]  /*0e40*/  CS2R.32 R3, SR_CgaSize ;  /* 0x0000000000037805 */ /* 0x000fca0000008a00 */
[----:B------:R-:W-:-:S05]  /*0e50*/  IMAD R3, R3, -0xa0, RZ ;  /* 0xffffff6003037824 */ /* 0x000fca00078e02ff */
[----:B------:R-:W-:-:S14]  /*0e60*/  R2UR UR57, R3 ;  /* 0x00000000033972ca */ /* 0x000fdc00000e0000 */
[----:B------:R-:W3:Y:S01]  /*0e70*/  LDCU UR57, c[0x0][UR57+0x2a0] ;  /* 0x00005400393977ac */ /* 0x000ee20008000800 */
[----:B------:R-:W-:-:S05]  /*0e80*/  CS2R.32 R3, SR_CgaSize ;  /* 0x0000000000037805 */ /* 0x000fca0000008a00 */
[----:B------:R-:W-:-:S05]  /*0e90*/  IMAD R3, R3, -0xa0, RZ ;  /* 0xffffff6003037824 */ /* 0x000fca00078e02ff */
[----:B------:R-:W-:-:S14]  /*0ea0*/  R2UR UR60, R3 ;  /* 0x00000000033c72ca */ /* 0x000fdc00000e0000 */
[----:B------:R-:W3:Y:S01]  /*0eb0*/  LDCU UR60, c[0x0][UR60+0x2a4] ;  /* 0x000054803c3c77ac */ /* 0x000ee20008000800 */
[----:B------:R-:W-:Y:S02]  /*0ec0*/  ULOP3.LUT UR49, UR48, 0x1, URZ, 0xc0, !UPT ;  /* 0x0000000130317892 */ /* 0x000fe4000f8ec0ff */
[----:B------:R-:W-:Y:S02]  /*0ed0*/  USHF.R.U32.HI UR26, URZ, 0x1, UR48 ;  /* 0x00000001ff1a7899 */ /* 0x000fe40008011630 */
[----:B------:R-:W-:Y:S02]  /*0ee0*/  UISETP.GT.U32.AND UP1, UPT, UR49, 0xffff, UPT ;  /* 0x0000ffff3100788c */ /* 0x000fe4000bf24070 */
[----:B------:R-:W-:Y:S01]  /*0ef0*/  USHF.L.U32 UR28, UR48, 0xb, URZ ;  /* 0x0000000b301c7899 */ /* 0x000fe200080006ff */
[----:B-1----:R-:W-:Y:S01]  /*0f00*/  I2FP.F32.U32 R3, UR46 ;  /* 0x0000002e00037c45 */ /* 0x002fe20008201000 */
[----:B------:R-:W1:Y:S04]  /*0f10*/  LDCU UR23, c[0x0][0xb24] ;  /* 0x00016480ff1777ac */ /* 0x000e680008000800 */
[----:B--2---:R-:W-:Y:S01]  /*0f20*/  FMUL R3, R3, UR5 ;  /* 0x0000000503037c20 */ /* 0x004fe20008400000 */
[----:B------:R-:W2:Y:S01]  /*0f30*/  LDCU UR40, c[0x0][0xb24] ;  /* 0x00016480ff2877ac */ /* 0x000ea20008000800 */
[----:B----4-:R-:W-:Y:S01]  /*0f40*/  I2FP.F32.U32 R2, UR45 ;  /* 0x0000002d00027c45 */ /* 0x010fe20008201000 */
[----:B------:R-:W4:Y:S03]  /*0f50*/  LDCU UR30, c[0x0][0xb30] ;  /* 0x00016600ff1e77ac */ /* 0x000f260008000800 */
[----:B------:R-:W1:Y:S01]  /*0f60*/  F2I.U32.TRUNC.NTZ R3, R3 ;  /* 0x0000000300037305 */ /* 0x000e62000020f000 */
[----:B---3--:R-:W-:Y:S01]  /*0f70*/  FMUL R2, R2, UR4 ;  /* 0x0000000402027c20 */ /* 0x008fe20008400000 */
[----:B------:R-:W-:-:S02]  /*0f80*/  ULOP3.LUT UR4, UR48, 0x2, URZ, 0xc0, !UPT ;  /* 0x0000000230047892 */ /* 0x000fc4000f8ec0ff */
[----:B------:R-:W-:Y:S02]  /*0f90*/  USHF.L.U32 UR27, UR48, 0xc, URZ ;  /* 0x0000000c301b7899 */ /* 0x000fe400080006ff */
[----:B------:R-:W-:Y:S02]  /*0fa0*/  UISETP.GT.U32.AND UP0, UPT, UR4, 0xffff, UPT ;  /* 0x0000ffff0400788c */ /* 0x000fe4000bf04070 */
[----:B------:R-:W3:Y:S01]  /*0fb0*/  F2I.U32.TRUNC.NTZ R2, R2 ;  /* 0x0000000200027305 */ /* 0x000ee2000020f000 */
[----:B------:R-:W-:Y:S01]  /*0fc0*/  UMOV UR32, 0x5 ;  /* 0x0000000500207882 */ /* 0x000fe20000000000 */
[----:B------:R-:W-:Y:S02]  /*0fd0*/  USEL UR24, UR49, 0xffff, !UP1 ;  /* 0x0000ffff31187887 */ /* 0x000fe4000c800000 */
[----:B------:R-:W-:Y:S01]  /*0fe0*/  USEL UR25, UR4, 0xffff, !UP0 ;  /* 0x0000ffff04197887 */ /* 0x000fe2000c000000 */
[----:B-1----:R-:W-:Y:S02]  /*0ff0*/  R2UR UR5, R3 ;  /* 0x00000000030572ca */ /* 0x002fe400000e0000 */
[----:B---3--:R-:W-:-:S02]  /*1000*/  R2UR UR6, R2 ;  /* 0x00000000020672ca */ /* 0x008fc400000e0000 */
[----:B------:R-:W-:-:S09]  /*1010*/  PRMT R2, RZ, 0x7610, R2 ;  /* 0x00007610ff027816 */ /* 0x000fd20000000002 */
[----:B------:R-:W-:-:S04]  /*1020*/  UIADD3 UR5, UPT, UPT, -UR5, URZ, URZ ;  /* 0x000000ff05057290 */ /* 0x000fc8000fffe1ff */
[----:B------:R-:W-:Y:S02]  /*1030*/  UIMAD UR57, UR57, UR5, UR46 ;  /* 0x00000005393972a4 */ /* 0x000fe4000f8e022e */
[----:B------:R-:W-:-:S04]  /*1040*/  UIADD3 UR4, UPT, UPT, -UR6, URZ, URZ ;  /* 0x000000ff06047290 */ /* 0x000fc8000fffe1ff */
[----:B------:R-:W-:Y:S01]  /*1050*/  UIMAD UR60, UR60, UR4, UR45 ;  /* 0x000000043c3c72a4 */ /* 0x000fe2000f8e022d */
[----:B--2-4-:R-:W-:Y:S11]  /*1060*/  BRA.U UP4, `(.L_x_17) ;  /* 0x00000001043c7547 */ /* 0x014ff6000b800000 */
[----:B------:R-:W-:Y:S02]  /*1070*/  UISETP.NE.AND UP0, UPT, UR60, URZ, UPT ;  /* 0x000000ff3c00728c */ /* 0x000fe4000bf05270 */
[----:B------:R-:W-:Y:S02]  /*1080*/  UISETP.NE.AND UP1, UPT, UR60, 0x1, UPT ;  /* 0x000000013c00788c */ /* 0x000fe4000bf25270 */
[----:B------:R-:W-:Y:S02]  /*1090*/  UISETP.NE.AND UP2, UPT, UR57, URZ, UP0 ;  /* 0x000000ff3900728c */ /* 0x000fe40008745270 */
[----:B------:R-:W-:Y:S02]  /*10a0*/  USEL UR4, URZ, 0x2, UP0 ;  /* 0x00000002ff047887 */ /* 0x000fe40008000000 */
[----:B------:R-:W-:Y:S02]  /*10b0*/  USEL UR8, URZ, 0x1, UP2 ;  /* 0x00000001ff087887 */ /* 0x000fe40009000000 */
[----:B------:R-:W-:-:S02]  /*10c0*/  UISETP.NE.AND UP2, UPT, UR57, URZ, UPT ;  /* 0x000000ff3900728c */ /* 0x000fc4000bf45270 */
[----:B------:R-:W-:Y:S02]  /*10d0*/  USEL UR5, URZ, 0x4, UP1 ;  /* 0x00000004ff057887 */ /* 0x000fe40008800000 */
[----:B------:R-:W-:Y:S02]  /*10e0*/  UISETP.NE.AND UP0, UPT, UR57, 0x1, UPT ;  /* 0x000000013900788c */ /* 0x000fe4000bf05270 */
[----:B------:R-:W-:Y:S02]  /*10f0*/  USEL UR6, URZ, 0x8, UP1 ;  /* 0x00000008ff067887 */ /* 0x000fe40008800000 */
[----:B------:R-:W-:Y:S02]  /*1100*/  USEL UR7, UR5, 0x4, UP2 ;  /* 0x0000000405077887 */ /* 0x000fe40009000000 */
[----:B------:R-:W-:Y:S02]  /*1110*/  USEL UR4, UR4, 0x2, UP0 ;  /* 0x0000000204047887 */ /* 0x000fe40008000000 */
[----:B------:R-:W-:-:S02]  /*1120*/  USEL UR5, UR6, 0x8, UP0 ;  /* 0x0000000806057887 */ /* 0x000fc40008000000 */
[----:B------:R-:W-:-:S04]  /*1130*/  UIADD3 UR4, UPT, UPT, UR4, UR7, UR8 ;  /* 0x0000000704047290 */ /* 0x000fc8000fffe008 */
[----:B------:R-:W-:-:S06]  /*1140*/  UIADD3 UR4, UPT, UPT, UR4, UR5, URZ ;  /* 0x0000000504047290 */ /* 0x000fcc000fffe0ff */
[----:B------:R-:W-:-:S07]  /*1150*/  MOV R2, UR4 ;  /* 0x0000000400027c02 */ /* 0x000fce0008000f00 */
.L_x_17:
[----:B------:R-:W1:Y:S01]  /*1160*/  S2UR UR36, SR_CTAID.Z ;  /* 0x00000000002479c3 */ /* 0x000e620000002700 */
[----:B------:R-:W-:Y:S01]  /*1170*/  UISETP.GE.AND UP0, UPT, UR23, 0x1, UPT ;  /* 0x000000011700788c */ /* 0x000fe2000bf06270 */
[----:B------:R-:W-:-:S08]  /*1180*/  UMOV UR31, 0x3 ;  /* 0x00000003001f7882 */ /* 0x000fd00000000000 */
[----:B------:R-:W-:Y:S05]  /*1190*/  BRA.U !UP0, `(.L_x_18) ;  /* 0x0000000108d47547 */ /* 0x000fea000b800000 */
[----:B------:R-:W2:Y:S01]  /*11a0*/  LDCU.128 UR12, c[0x0][0xb10] ;  /* 0x00016200ff0c77ac */ /* 0x000ea20008000c00 */
[----:B------:R-:W3:Y:S01]  /*11b0*/  LDCU UR6, c[0x0][0x370] ;  /* 0x00006e00ff0677ac */ /* 0x000ee20008000800 */
[----:B------:R-:W4:Y:S01]  /*11c0*/  LDCU UR5, c[0x0][0x374] ;  /* 0x00006e80ff0577ac */ /* 0x000f220008000800 */
[----:B------:R-:W1:Y:S01]  /*11d0*/  LDCU UR29, c[0x0][0xb0c] ;  /* 0x00016180ff1d77ac */ /* 0x000e620008000800 */
[----:B------:R-:W1:Y:S01]  /*11e0*/  LDCU UR4, c[0x0][0xb20] ;  /* 0x00016400ff0477ac */ /* 0x000e620008000800 */
[----:B------:R-:W1:Y:S01]  /*11f0*/  LDCU.64 UR8, c[0x0][0xb28] ;  /* 0x00016500ff0877ac */ /* 0x000e620008000a00 */
[----:B--2---:R-:W-:Y:S02]  /*1200*/  UISETP.NE.AND UP0, UPT, UR14, 0x1, UPT ;  /* 0x000000010e00788c */ /* 0x004fe4000bf05270 */
[----:B----4-:R-:W-:Y:S02]  /*1210*/  UIMAD.WIDE.U32 UR10, UR5, UR15, URZ ;  /* 0x0000000f050a72a5 */ /* 0x010fe4000f8e00ff */
[----:B---3--:R-:W-:-:S02]  /*1220*/  UIMAD.WIDE.U32 UR18, UR6, UR12, URZ ;  /* 0x0000000c061272a5 */ /* 0x008fc4000f8e00ff */
[----:B-1----:R-:W-:Y:S02]  /*1230*/  UISETP.NE.AND UP1, UPT, UR29, 0x1, UPT ;  /* 0x000000011d00788c */ /* 0x002fe4000bf25270 */
[----:B------:R-:W-:Y:S01]  /*1240*/  UISETP.NE.AND UP2, UPT, UR23, 0x1, UPT ;  /* 0x000000011700788c */ /* 0x000fe2000bf45270 */
[----:B------:R-:W-:Y:S02]  /*1250*/  UMOV UR10, UR11 ;  /* 0x0000000b000a7c82 */ /* 0x000fe40008000000 */
[----:B------:R-:W-:Y:S01]  /*1260*/  UMOV UR18, UR19 ;  /* 0x0000001300127c82 */ /* 0x000fe20008000000 */
[----:B------:R-:W-:Y:S02]  /*1270*/  @UP0 USHF.R.U32.HI UR5, URZ, UR4, UR10 ;  /* 0x00000004ff050299 */ /* 0x000fe4000801160a */
[----:B------:R-:W-:Y:S02]  /*1280*/  UIMAD.WIDE.U32 UR20, UR45, UR15, URZ ;  /* 0x0000000f2d1472a5 */ /* 0x000fe4000f8e00ff */
[----:B------:R-:W-:-:S02]  /*1290*/  UIMAD.WIDE.U32 UR10, UR5, UR8, URZ ;  /* 0x00000008050a72a5 */ /* 0x000fc4000f8e00ff */
[----:B------:R-:W-:Y:S02]  /*12a0*/  @UP1 USHF.R.U32.HI UR6, URZ, UR13, UR18 ;  /* 0x0000000dff061299 */ /* 0x000fe40008011612 */
[----:B------:R-:W-:Y:S02]  /*12b0*/  UIMAD.WIDE.U32 UR16, UR46, UR12, URZ ;  /* 0x0000000c2e1072a5 */ /* 0x000fe4000f8e00ff */
[----:B------:R-:W-:Y:S01]  /*12c0*/  UIMAD.WIDE.U32 UR18, UR6, UR8, URZ ;  /* 0x00000008061272a5 */ /* 0x000fe2000f8e00ff */
[----:B------:R-:W-:Y:S01]  /*12d0*/  UMOV UR20, UR21 ;  /* 0x0000001500147c82 */ /* 0x000fe20008000000 */
[----:B------:R-:W-:Y:S01]  /*12e0*/  UMOV UR10, UR11 ;  /* 0x0000000b000a7c82 */ /* 0x000fe20008000000 */
[----:B------:R-:W-:Y:S02]  /*12f0*/  USHF.R.U32.HI UR20, URZ, UR4, UR20 ;  /* 0x00000004ff147299 */ /* 0x000fe40008011614 */
[----:B------:R-:W-:Y:S02]  /*1300*/  @UP2 USHF.R.U32.HI UR5, URZ, UR9, UR10 ;  /* 0x00000009ff052299 */ /* 0x000fe4000801160a */
[----:B------:R-:W-:Y:S01]  /*1310*/  UMOV UR7, UR19 ;  /* 0x0000001300077c82 */ /* 0x000fe20008000000 */
[----:B------:R-:W-:Y:S01]  /*1320*/  UMOV UR16, UR17 ;  /* 0x0000001100107c82 */ /* 0x000fe20008000000 */
[----:B------:R-:W-:-:S02]  /*1330*/  @UP2 USHF.R.U32.HI UR6, URZ, UR9, UR7 ;  /* 0x00000009ff062299 */ /* 0x000fc40008011607 */
[----:B------:R-:W-:Y:S02]  /*1340*/  USHF.R.U32.HI UR13, URZ, UR13, UR16 ;  /* 0x0000000dff0d7299 */ /* 0x000fe40008011610 */
[----:B------:R-:W-:Y:S02]  /*1350*/  USEL UR4, UR45, UR20, !UP0 ;  /* 0x000000142d047287 */ /* 0x000fe4000c000000 */
[----:B------:R-:W-:Y:S02]  /*1360*/  UIMAD UR7, UR5, UR23, URZ ;  /* 0x00000017050772a4 */ /* 0x000fe4000f8e02ff */
[----:B------:R-:W-:Y:S02]  /*1370*/  USEL UR5, UR46, UR13, !UP1 ;  /* 0x0000000d2e057287 */ /* 0x000fe4000c800000 */
[----:B------:R-:W-:Y:S02]  /*1380*/  UIMAD UR12, UR6, UR23, URZ ;  /* 0x00000017060c72a4 */ /* 0x000fe4000f8e02ff */
[----:B------:R-:W-:-:S02]  /*1390*/  UISETP.GE.AND UP0, UPT, UR4, UR7, UPT ;  /* 0x000000070400728c */ /* 0x000fc4000bf06270 */
[----:B------:R-:W-:Y:S02]  /*13a0*/  UIMAD.WIDE.U32 UR10, UR4, UR8, URZ ;  /* 0x00000008040a72a5 */ /* 0x000fe4000f8e00ff */
[----:B------:R-:W-:Y:S02]  /*13b0*/  UISETP.GE.OR UP0, UPT, UR5, UR12, UP0 ;  /* 0x0000000c0500728c */ /* 0x000fe40008706670 */
[----:B------:R-:W-:Y:S02]  /*13c0*/  UIMAD.WIDE.U32 UR12, UR5, UR8, URZ ;  /* 0x00000008050c72a5 */ /* 0x000fe4000f8e00ff */
[----:B------:R-:W-:Y:S01]  /*13d0*/  UIADD3 UR10, UPT, UPT, -UR4, URZ, URZ ;  /* 0x000000ff040a7290 */ /* 0x000fe2000fffe1ff */
[----:B------:R-:W-:Y:S01]  /*13e0*/  UMOV UR8, UR11 ;  /* 0x0000000b00087c82 */ /* 0x000fe20008000000 */
[----:B------:R-:W-:Y:S02]  /*13f0*/  UIADD3 UR11, UPT, UPT, -UR5, URZ, URZ ;  /* 0x000000ff050b7290 */ /* 0x000fe4000fffe1ff */
[----:B------:R-:W-:-:S03]  /*1400*/  USHF.R.U32.HI UR8, URZ, UR9, UR8 ;  /* 0x00000009ff087299 */ /* 0x000fc60008011608 */
[----:B------:R-:W-:Y:S01]  /*1410*/  @!UP0 UMOV UR7, UR13 ;  /* 0x0000000d00078c82 */ /* 0x000fe20008000000 */
[----:B------:R-:W-:Y:S02]  /*1420*/  UIMAD UR45, UR14, UR10, UR45 ;  /* 0x0000000a0e2d72a4 */ /* 0x000fe4000f8e022d */
[----:B------:R-:W-:Y:S02]  /*1430*/  USEL UR8, UR4, UR8, !UP2 ;  /* 0x0000000804087287 */ /* 0x000fe4000d000000 */
[----:B------:R-:W-:Y:S02]  /*1440*/  @!UP0 USHF.R.U32.HI UR7, URZ, UR9, UR7 ;  /* 0x00000009ff078299 */ /* 0x000fe40008011607 */
[----:B------:R-:W-:Y:S02]  /*1450*/  UIADD3 UR9, UPT, UPT, -UR8, URZ, URZ ;  /* 0x000000ff08097290 */ /* 0x000fe4000fffe1ff */
[----:B------:R-:W-:Y:S02]  /*1460*/  @!UP0 USEL UR7, UR5, UR7, !UP2 ;  /* 0x0000000705078287 */ /* 0x000fe4000d000000 */
[----:B------:R-:W-:-:S02]  /*1470*/  UIMAD UR9, UR23, UR9, UR4 ;  /* 0x00000009170972a4 */ /* 0x000fc4000f8e0204 */
[----:B------:R-:W-:Y:S02]  /*1480*/  @!UP0 UIADD3 UR8, UPT, UPT, UR8, -UR7, URZ ;  /* 0x8000000708088290 */ /* 0x000fe4000fffe0ff */
[----:B------:R-:W-:Y:S02]  /*1490*/  @!UP0 UIMAD UR6, UR9, UR6, UR7 ;  /* 0x00000006090682a4 */ /* 0x000fe4000f8e0207 */
[----:B------:R-:W-:Y:S02]  /*14a0*/  @!UP0 UIMAD UR4, UR8, UR23, UR5 ;  /* 0x00000017080482a4 */ /* 0x000fe4000f8e0205 */
[----:B------:R-:W-:Y:S02]  /*14b0*/  UIMAD UR46, UR29, UR11, UR46 ;  /* 0x0000000b1d2e72a4 */ /* 0x000fe4000f8e022e */
[----:B------:R-:W-:Y:S01]  /*14c0*/  UIMAD UR45, UR4, UR14, UR45 ;  /* 0x0000000e042d72a4 */ /* 0x000fe2000f8e022d */
[----:B------:R-:W-:Y:S02]  /*14d0*/  @!UP0 UMOV UR5, UR6 ;  /* 0x0000000600058c82 */ /* 0x000fe40008000000 */
[----:B------:R-:W-:-:S12]  /*14e0*/  UIMAD UR46, UR5, UR29, UR46 ;  /* 0x0000001d052e72a4 */ /* 0x000fd8000f8e022e */
.L_x_18:
[----:B------:R-:W-:Y:S02]  /*14f0*/  UISETP.NE.AND UP1, UPT, UR30, 0x1, UPT ;  /* 0x000000011e00788c */ /* 0x000fe4000bf25270 */
[----:B------:R-:W-:Y:S02]  /*1500*/  ULOP3.LUT UR24, UR24, 0xffff, URZ, 0xc0, !UPT ;  /* 0x0000ffff18187892 */ /* 0x000fe4000f8ec0ff */
[----:B------:R-:W-:Y:S02]  /*1510*/  ULOP3.LUT UR21, UR25, 0xffff, URZ, 0xc0, !UPT ;  /* 0x0000ffff19157892 */ /* 0x000fe4000f8ec0ff */
[----:B------:R-:W-:Y:S02]  /*1520*/  UISETP.NE.AND UP0, UPT, UR22, 0x2, UPT ;  /* 0x000000021600788c */ /* 0x000fe4000bf05270 */
[----:B------:R-:W-:Y:S02]  /*1530*/  ULOP3.LUT UR28, UR28, 0x1000, URZ, 0xc0, !UPT ;  /* 0x000010001c1c7892 */ /* 0x000fe4000f8ec0ff */
[----:B------:R-:W-:-:S02]  /*1540*/  ULOP3.LUT UR27, UR27, 0x1000, URZ, 0xc0, !UPT ;  /* 0x000010001b1b7892 */ /* 0x000fc4000f8ec0ff */
[----:B------:R-:W-:Y:S02]  /*1550*/  USHF.L.U32 UR24, UR32, UR24, URZ ;  /* 0x0000001820187299 */ /* 0x000fe400080006ff */
[----:B------:R-:W-:Y:S01]  /*1560*/  USHF.L.U32 UR21, UR31, UR21, URZ ;  /* 0x000000151f157299 */ /* 0x000fe200080006ff */
[----:B------:R-:W-:Y:S11]  /*1570*/  BRA.U UP1, `(.L_x_19) ;  /* 0x0000000101447547 */ /* 0x000ff6000b800000 */
[----:B------:R-:W2:Y:S01]  /*1580*/  LDCU.128 UR8, c[0x0][0xb10] ;  /* 0x00016200ff0877ac */ /* 0x000ea20008000c00 */
[----:B------:R-:W3:Y:S01]  /*1590*/  LDCU UR12, c[0x0][0xb0c] ;  /* 0x00016180ff0c77ac */ /* 0x000ee20008000800 */
[----:B------:R-:W4:Y:S01]  /*15a0*/  LDCU UR13, c[0x0][0xb20] ;  /* 0x00016400ff0d77ac */ /* 0x000f220008000800 */
[----:B--2---:R-:W-:Y:S02]  /*15b0*/  UIMAD.WIDE.U32 UR6, UR46, UR8, URZ ;  /* 0x000000082e0672a5 */ /* 0x004fe4000f8e00ff */
[----:B------:R-:W-:Y:S02]  /*15c0*/  UIMAD.WIDE.U32 UR4, UR45, UR11, URZ ;  /* 0x0000000b2d0472a5 */ /* 0x000fe4000f8e00ff */
[----:B---3--:R-:W-:Y:S02]  /*15d0*/  UISETP.NE.AND UP2, UPT, UR12, 0x1, UPT ;  /* 0x000000010c00788c */ /* 0x008fe4000bf45270 */
[----:B------:R-:W-:Y:S01]  /*15e0*/  UISETP.NE.AND UP1, UPT, UR10, 0x1, UPT ;  /* 0x000000010a00788c */ /* 0x000fe2000bf25270 */
[----:B------:R-:W-:-:S02]  /*15f0*/  UMOV UR6, UR7 ;  /* 0x0000000700067c82 */ /* 0x000fc40008000000 */
[----:B------:R-:W-:Y:S01]  /*1600*/  UMOV UR4, UR5 ;  /* 0x0000000500047c82 */ /* 0x000fe20008000000 */
[----:B------:R-:W-:Y:S02]  /*1610*/  USHF.R.U32.HI UR9, URZ, UR9, UR6 ;  /* 0x00000009ff097299 */ /* 0x000fe40008011606 */
[----:B----4-:R-:W-:Y:S02]  /*1620*/  USHF.R.U32.HI UR4, URZ, UR13, UR4 ;  /* 0x0000000dff047299 */ /* 0x010fe40008011604 */
[----:B------:R-:W-:Y:S02]  /*1630*/  USEL UR5, UR46, UR9, !UP2 ;  /* 0x000000092e057287 */ /* 0x000fe4000d000000 */
[----:B------:R-:W-:-:S04]  /*1640*/  USEL UR4, UR45, UR4, !UP1 ;  /* 0x000000042d047287 */ /* 0x000fc8000c800000 */
[----:B------:R-:W-:Y:S02]  /*1650*/  UIADD3 UR6, UPT, UPT, UR5, -UR4, URZ ;  /* 0x8000000405067290 */ /* 0x000fe4000fffe0ff */
[----:B------:R-:W-:Y:S02]  /*1660*/  UIADD3 UR4, UPT, UPT, -UR5, UR4, URZ ;  /* 0x0000000405047290 */ /* 0x000fe4000fffe1ff */
[----:B------:R-:W-:Y:S02]  /*1670*/  UIMAD UR45, UR6, UR10, UR45 ;  /* 0x0000000a062d72a4 */ /* 0x000fe4000f8e022d */
[----:B------:R-:W-:-:S12]  /*1680*/  UIMAD UR46, UR4, UR12, UR46 ;  /* 0x0000000c042e72a4 */ /* 0x000fd8000f8e022e */
.L_x_19:
[----:B------:R-:W-:Y:S05]  /*1690*/  BRA.U !UP5, `(.L_x_20) ;  /* 0x000000010d0c7547 */ /* 0x000fea000b800000 */
[----:B------:R-:W-:Y:S01]  /*16a0*/  UCGABAR_WAIT ;  /* 0x0000000000007dc7 */ /* 0x000fe20008000000 */
[----:B------:R-:W-:Y:S01]  /*16b0*/  CCTL.IVALL ;  /* 0x00000000ff00798f */ /* 0x000fe20002000000 */
[----:B------:R-:W-:Y:S05]  /*16c0*/  BRA `(.L_x_21) ;  /* 0x0000000000047947 */ /* 0x000fea0003800000 */
.L_x_20:
[----:B------:R-:W-:Y:S06]  /*16d0*/  BAR.SYNC.DEFER_BLOCKING 0x0 ;  /* 0x0000000000007b1d */ /* 0x000fec0000010000 */
.L_x_21:
[----:B------:R-:W-:Y:S05]  /*16e0*/  BRA.U UP0, `(.L_x_22) ;  /* 0x0000001100d47547 */ /* 0x000fea000b800000 */
[----:B------:R-:W2:Y:S01]  /*16f0*/  LDCU UR6, c[0x0][0x38c] ;  /* 0x00007180ff0677ac */ /* 0x000ea20008000800 */
[----:B------:R-:W-:Y:S01]  /*1700*/  PLOP3.LUT P1, PT, PT, PT, UP3, 0x80, 0x8 ;  /* 0x000000000008781c */ /* 0x000fe20003f2f038 */
[----:B------:R-:W-:Y:S01]  /*1710*/  IMAD.MOV.U32 R12, RZ, RZ, 0x1 ;  /* 0x00000001ff0c7424 */ /* 0x000fe200078e00ff */
[----:B------:R-:W-:Y:S01]  /*1720*/  ISETP.EQ.OR P2, PT, R0, RZ, P3 ;  /* 0x000000ff0000720c */ /* 0x000fe20001f42670 */
[----:B------:R-:W-:Y:S01]  /*1730*/  UISETP.NE.AND UP1, UPT, UR22, URZ, UPT ;  /* 0x000000ff1600728c */ /* 0x000fe2000bf25270 */
[----:B------:R-:W-:Y:S02]  /*1740*/  PLOP3.LUT P1, PT, P1, PT, PT, 0x8, 0x80 ;  /* 0x000000000080781c */ /* 0x000fe40000f2e170 */
[----:B------:R-:W-:Y:S01]  /*1750*/  CS2R R10, SRZ ;  /* 0x00000000000a7805 */ /* 0x000fe2000001ff00 */
[----:B------:R-:W-:Y:S01]  /*1760*/  IMAD.MOV.U32 R9, RZ, RZ, RZ ;  /* 0x000000ffff097224 */ /* 0x000fe200078e00ff */
[----:B------:R-:W3:Y:S01]  /*1770*/  LDCU UR41, c[0x0][0x370] ;  /* 0x00006e00ff2977ac */ /* 0x000ee20008000800 */
[----:B------:R-:W-:Y:S01]  /*1780*/  IMAD.MOV.U32 R8, RZ, RZ, 0x1 ;  /* 0x00000001ff087424 */ /* 0x000fe200078e00ff */
[----:B------:R-:W4:Y:S01]  /*1790*/  LDCU.64 UR30, c[0x0][0x348] ;  /* 0x00006900ff1e77ac */ /* 0x000f220008000a00 */
[----:B------:R-:W1:Y:S01]  /*17a0*/  LDCU UR39, c[0x0][0x374] ;  /* 0x00006e80ff2777ac */ /* 0x000e620008000800 */
[----:B--2---:R-:W-:-:S02]  /*17b0*/  UIADD3 UR5, UPT, UPT, UR6, 0x7f, URZ ;  /* 0x0000007f06057890 */ /* 0x004fc4000fffe0ff */
[----:B------:R-:W-:Y:S02]  /*17c0*/  UIADD3 UR50, UPT, UPT, UR6, 0xfe, URZ ;  /* 0x000000fe06327890 */ /* 0x000fe4000fffe0ff */
[----:B------:R-:W-:-:S04]  /*17d0*/  USHF.R.S32.HI UR4, URZ, 0x1f, UR5 ;  /* 0x0000001fff047899 */ /* 0x000fc80008011405 */
[----:B------:R-:W-:Y:S02]  /*17e0*/  ULEA.HI UR4, UR4, UR5, URZ, 0x7 ;  /* 0x0000000504047291 */ /* 0x000fe4000f8f38ff */
[----:B------:R-:W-:Y:S02]  /*17f0*/  USHF.L.U32 UR5, UR26, 0x5, URZ ;  /* 0x000000051a057899 */ /* 0x000fe400080006ff */
[----:B------:R-:W-:Y:S02]  /*1800*/  USHF.R.S32.HI UR43, URZ, 0x7, UR4 ;  /* 0x00000007ff2b7899 */ /* 0x000fe40008011404 */
[----:B------:R-:W-:Y:S02]  /*1810*/  UIADD3 UR4, UPT, UPT, UR6, -0x1, URZ ;  /* 0xffffffff06047890 */ /* 0x000fe4000fffe0ff */
[----:B------:R-:W-:Y:S02]  /*1820*/  UISETP.LT.U32.AND UP0, UPT, UR43, 0x4, UPT ;  /* 0x000000042b00788c */ /* 0x000fe4000bf01070 */
[----:B------:R-:W-:-:S02]  /*1830*/  UISETP.GE.U32.AND UP2, UPT, UR4, -0xff, UPT ;  /* 0xffffff010400788c */ /* 0x000fc4000bf46070 */
[----:B------:R-:W-:Y:S02]  /*1840*/  USEL UR42, UR43, 0x4, UP0 ;  /* 0x000000042b2a7887 */ /* 0x000fe40008000000 */
[----:B------:R-:W-:Y:S02]  /*1850*/  ULOP3.LUT UR44, UR5, 0x20, URZ, 0xe2, !UPT ;  /* 0x00000020052c7892 */ /* 0x000fe4000f8ee2ff */
[----:B------:R-:W-:Y:S02]  /*1860*/  UIADD3 UR25, UPT, UPT, UR42, -0x1, URZ ;  /* 0xffffffff2a197890 */ /* 0x000fe4000fffe0ff */
[----:B------:R-:W-:Y:S02]  /*1870*/  USEL UR26, UR34, 0x2, UP1 ;  /* 0x00000002221a7887 */ /* 0x000fe40008800000 */
[----:B------:R-:W-:Y:S02]  /*1880*/  UIADD3 UR47, UPT, UPT, UR43, -UR42, URZ ;  /* 0x8000002a2b2f7290 */ /* 0x000fe4000fffe0ff */
[----:B------:R-:W-:Y:S01]  /*1890*/  @UP2 UIADD3 UR25, UPT, UPT, UR42, URZ, URZ ;  /* 0x000000ff2a192290 */ /* 0x000fe2000fffe0ff */
[----:B------:R-:W-:-:S03]  /*18a0*/  UMOV UR5, URZ ;  /* 0x000000ff00057c82 */ /* 0x000fc60008000000 */
[----:B-1-34-:R-:W-:-:S12]  /*18b0*/  UIADD3 UR25, UPT, UPT, UR25, 0x1, URZ ;  /* 0x0000000119197890 */ /* 0x01afd8000fffe0ff */
.L_x_42:
[----:B------:R-:W-:Y:S01]  /*18c0*/  UISETP.NE.AND UP0, UPT, UR48, URZ, UPT ;  /* 0x000000ff3000728c */ /* 0x000fe2000bf05270 */
[----:B------:R-:W1:Y:S08]  /*18d0*/  S2UR UR48, SR_CgaCtaId ;  /* 0x00000000003079c3 */ /* 0x000e700000008800 */
[----:B------:R-:W-:Y:S05]  /*18e0*/  BRA.U UP0, `(.L_x_23) ;  /* 0x0000000100347547 */ /* 0x000fea000b800000 */
[----:B------:R-:W2:Y:S01]  /*18f0*/  S2R R0, SR_CgaCtaId ;  /* 0x0000000000007919 */ /* 0x000ea20000008800 */
[----:B------:R-:W-:-:S04]  /*1900*/  MOV R2, 0x400 ;  /* 0x0000040000027802 */ /* 0x000fc80000000f00 */
[----:B--2---:R-:W-:Y:S02]  /*1910*/  LEA R0, R0, R2, 0x18 ;  /* 0x0000000200007211 */ /* 0x004fe400078ec0ff */
[----:B------:R-:W-:-:S03]  /*1920*/  SHF.L.U32 R2, R8, 0x1f, RZ ;  /* 0x0000001f08027819 */ /* 0x000fc600000006ff */
[----:B------:R-:W-:-:S04]  /*1930*/  IMAD R0, R9, 0x8, R0 ;  /* 0x0000000809007824 */ /* 0x000fc800078e0200 */
[----:B------:R-:W2:Y:S02]  /*1940*/  SYNCS.PHASECHK.TRANS64.TRYWAIT P0, [R0+URZ+0xd0], R2 ;  /* 0x0000d002000075a7 */ /* 0x000ea400080011ff */
[----:B--2---:R-:W-:Y:S05]  /*1950*/  @!P0 BRA `(.L_x_24) ;  /* 0x0000004c00fc8947 */ /* 0x004fea0003800000 */
.L_x_102:
[----:B------:R-:W-:Y:S01]  /*1960*/  VIADD R9, R9, 0x1 ;  /* 0x0000000109097836 */ /* 0x000fe20000000000 */
[----:B------:R2:W-:Y:S04]  /*1970*/  SYNCS.ARRIVE.TRANS64.A1T0 RZ, [R0+URZ+0xc0], RZ ;  /* 0x0000c0ff00ff79a7 */ /* 0x0005e800081000ff */
[----:B------:R-:W-:-:S04]  /*1980*/  ISETP.NE.AND P0, PT, R9, 0x2, PT ;  /* 0x000000020900780c */ /* 0x000fc80003f05270 */
[----:B------:R-:W-:Y:S02]  /*1990*/  SEL R9, R9, RZ, P0 ;  /* 0x000000ff09097207 */ /* 0x000fe40000000000 */
[----:B--2---:R-:W-:-:S04]  /*19a0*/  SEL R0, RZ, 0x1, P0 ;  /* 0x00000001ff007807 */ /* 0x004fc80000000000 */
[----:B------:R-:W-:-:S07]  /*19b0*/  LOP3.LUT R8, R8, R0, RZ, 0x3c, !PT ;  /* 0x0000000008087212 */ /* 0x000fce00078e3cff */
.L_x_23:
[----:B------:R-:W-:Y:S01]  /*19c0*/  UMOV UR6, 0x400 ;  /* 0x0000040000067882 */ /* 0x000fe20000000000 */
[----:B------:R-:W-:Y:S01]  /*19d0*/  SHF.L.U32 R0, R12, 0x1f, RZ ;  /* 0x0000001f0c007819 */ /* 0x000fe200000006ff */
[----:B-1----:R-:W-:Y:S02]  /*19e0*/  ULEA UR6, UR48, UR6, 0x18 ;  /* 0x0000000630067291 */ /* 0x002fe4000f8ec0ff */
[----:B------:R-:W-:Y:S02]  /*19f0*/  UISETP.GE.U32.AND UP0, UPT, UR50, 0xff, UPT ;  /* 0x000000ff3200788c */ /* 0x000fe4000bf06070 */
[----:B------:R-:W-:Y:S02]  /*1a00*/  ULEA UR4, UR5, UR6, 0x3 ;  /* 0x0000000605047291 */ /* 0x000fe4000f8e18ff */
[----:B------:R-:W-:Y:S02]  /*1a10*/  ULEA UR11, UR45, UR49, 0x1 ;  /* 0x000000312d0b7291 */ /* 0x000fe4000f8e08ff */
[----:B------:R-:W-:-:S02]  /*1a20*/  ULEA UR35, UR46, UR44, 0x6 ;  /* 0x0000002c2e237291 */ /* 0x000fc4000f8e30ff */
[----:B------:R-:W-:Y:S01]  /*1a30*/  USHF.L.U32 UR11, UR11, 0x5, URZ ;  /* 0x000000050b0b7899 */ /* 0x000fe200080006ff */
[----:B------:R-:W-:Y:S02]  /*1a40*/  UMOV UR13, URZ ;  /* 0x000000ff000d7c82 */ /* 0x000fe40008000000 */
[----:B------:R1:W2:Y:S01]  /*1a50*/  SYNCS.PHASECHK.TRANS64.TRYWAIT P0, [UR4+0x20], R0 ;  /* 0x00002000ff0075a7 */ /* 0x0002a20008001104 */
[----:B------:R-:W-:Y:S08]  /*1a60*/  BRA.U !UP0, `(.L_x_25) ;  /* 0x0000000108c47547 */ /* 0x000ff0000b800000 */
[----:B------:R-:W-:Y:S01]  /*1a70*/  UMOV UR7, URZ ;  /* 0x000000ff00077c82 */ /* 0x000fe20008000000 */
[----:B------:R-:W-:-:S05]  /*1a80*/  UMOV UR4, UR5 ;  /* 0x0000000500047c82 */ /* 0x000fca0008000000 */
.L_x_31:
[----:B------:R-:W-:Y:S01]  /*1a90*/  ULEA UR33, UR4, UR6, 0x3 ;  /* 0x0000000604217291 */ /* 0x000fe2000f8e18ff */
[----:B------:R-:W-:Y:S01]  /*1aa0*/  @!P3 MOV R2, 0x4000 ;  /* 0x000040000002b802 */ /* 0x000fe20000000f00 */
[----:B--2-4-:R-:W-:Y:S10]  /*1ab0*/  @P0 BRA `(.L_x_26) ;  /* 0x00000000000c0947 */ /* 0x014ff40003800000 */
[----:B------:R-:W-:-:S04]  /*1ac0*/  SHF.L.U32 R3, R12, 0x1f, RZ ;  /* 0x0000001f0c037819 */ /* 0x000fc800000006ff */
[----:B------:R-:W2:Y:S02]  /*1ad0*/  SYNCS.PHASECHK.TRANS64.TRYWAIT P0, [UR33+0x20], R3 ;  /* 0x00002003ff0075a7 */ /* 0x000ea40008001121 */
[----:B--2---:R-:W-:Y:S05]  /*1ae0*/  @!P0 BRA `(.L_x_27) ;  /* 0x0000004c00ac8947 */ /* 0x004fea0003800000 */
.L_x_26:
[----:B------:R2:W-:Y:S01]  /*1af0*/  @!P3 SYNCS.ARRIVE.TRANS64 RZ, [UR33], R2 ;  /* 0x00000002ffffb9a7 */ /* 0x0005e20008000021 */
[----:B------:R-:W-:-:S04]  /*1b00*/  ULOP3.LUT UR5, UR26, 0x2, URZ, 0xfc, !UPT ;  /* 0x000000021a057892 */ /* 0x000fc8000f8efcff */
[----:B------:R-:W-:-:S09]  /*1b10*/  UISETP.NE.AND UP0, UPT, UR5, 0x2, UPT ;  /* 0x000000020500788c */ /* 0x000fd2000bf05270 */
[----:B------:R-:W-:Y:S05]  /*1b20*/  BRA.U UP0, `(.L_x_28) ;  /* 0x0000000100047547 */ /* 0x000fea000b800000 */
[----:B------:R-:W-:Y:S05]  /*1b30*/  BPT.TRAP 0x1 ;  /* 0x000000040000795c */ /* 0x000fea0000300000 */
.L_x_28:
[----:B------:R-:W-:Y:S04]  /*1b40*/  BSSY.RECONVERGENT B0, `(.L_x_29) ;  /* 0x0000003000007945 */ /* 0x000fe80003800200 */
[----:B------:R-:W-:Y:S05]  /*1b50*/  @P2 BRA `(.L_x_30) ;  /* 0x0000000000042947 */ /* 0x000fea0003800000 */
[----:B------:R-:W-:Y:S05]  /*1b60*/  BPT.TRAP 0x1 ;  /* 0x000000040000795c */ /* 0x000fea0000300000 */
.L_x_30:
[----:B------:R-:W-:Y:S05]  /*1b70*/  BSYNC.RECONVERGENT B0 ;  /* 0x0000000000007941 */ /* 0x000fea0003800200 */
.L_x_29:
[----:B------:R-:W-:Y:S02]  /*1b80*/  UIADD3 UR5, UPT, UPT, UR4, 0x1, URZ ;  /* 0x0000000104057890 */ /* 0x000fe4000fffe0ff */
[----:B------:R-:W-:Y:S02]  /*1b90*/  USHF.L.U32 UR4, UR4, 0xd, URZ ;  /* 0x0000000d04047899 */ /* 0x000fe400080006ff */
[----:B------:R-:W-:Y:S02]  /*1ba0*/  UISETP.NE.AND UP0, UPT, UR5, 0x4, UPT ;  /* 0x000000040500788c */ /* 0x000fe4000bf05270 */
[----:B------:R-:W-:Y:S02]  /*1bb0*/  USHF.L.U32 UR34, UR7, 0x7, URZ ;  /* 0x0000000707227899 */ /* 0x000fe400080006ff */
[----:B------:R-:W-:Y:S02]  /*1bc0*/  USEL UR9, URZ, 0x1, UP0 ;  /* 0x00000001ff097887 */ /* 0x000fe40008000000 */
[----:B------:R-:W-:-:S02]  /*1bd0*/  USEL UR5, UR5, URZ, UP0 ;  /* 0x000000ff05057287 */ /* 0x000fc40008000000 */
[----:B------:R-:W-:Y:S02]  /*1be0*/  UIADD3 UR14, UP0, UPT, UR30, 0x180, URZ ;  /* 0x000001801e0e7890 */ /* 0x000fe4000ff1e0ff */
[----:B------:R-:W-:Y:S01]  /*1bf0*/  ULEA UR8, UR5, UR6, 0x3 ;  /* 0x0000000605087291 */ /* 0x000fe2000f8e18ff */
[----:B------:R-:W-:Y:S01]  /*1c00*/  LOP3.LUT R12, R12, UR9, RZ, 0x3c, !PT ;  /* 0x000000090c0c7c12 */ /* 0x000fe2000f8e3cff */
[----:B------:R-:W-:Y:S02]  /*1c10*/  UIADD3 UR7, UPT, UPT, UR7, 0x1, URZ ;  /* 0x0000000107077890 */ /* 0x000fe4000fffe0ff */
[----:B------:R-:W-:Y:S01]  /*1c20*/  UIADD3 UR16, UP1, UPT, UR30, 0x80, URZ ;  /* 0x000000801e107890 */ /* 0x000fe2000ff3e0ff */
[----:B-1----:R-:W-:Y:S01]  /*1c30*/  SHF.L.U32 R0, R12, 0x1f, RZ ;  /* 0x0000001f0c007819 */ /* 0x002fe200000006ff */
[----:B------:R-:W-:Y:S02]  /*1c40*/  ULOP3.LUT UR32, UR28, UR4, URZ, 0xfc, !UPT ;  /* 0x000000041c207292 */ /* 0x000fe4000f8efcff */
[----:B------:R-:W-:Y:S01]  /*1c50*/  UIADD3.X UR15, UPT, UPT, URZ, UR31, URZ, UP0, !UPT ;  /* 0x0000001fff0f7290 */ /* 0x000fe200087fe4ff */
[----:B------:R3:W4:Y:S01]  /*1c60*/  SYNCS.PHASECHK.TRANS64.TRYWAIT P0, [UR8+0x20], R0 ;  /* 0x00002000ff0075a7 */ /* 0x0007220008001108 */
[----:B------:R-:W-:-:S02]  /*1c70*/  ULOP3.LUT UR8, UR27, UR4, URZ, 0xfc, !UPT ;  /* 0x000000041b087292 */ /* 0x000fc4000f8efcff */
[----:B------:R-:W-:Y:S02]  /*1c80*/  UISETP.NE.AND UP0, UPT, UR7, UR25, UPT ;  /* 0x000000190700728c */ /* 0x000fe4000bf05270 */
[----:B------:R-:W-:Y:S02]  /*1c90*/  UIADD3.X UR17, UPT, UPT, URZ, UR31, URZ, UP1, !UPT ;  /* 0x0000001fff117290 */ /* 0x000fe40008ffe4ff */
[----:B------:R-:W-:Y:S02]  /*1ca0*/  UIADD3 UR32, UPT, UPT, UR6, 0x2400, UR32 ;  /* 0x0000240006207890 */ /* 0x000fe4000fffe020 */
[----:B------:R-:W-:Y:S02]  /*1cb0*/  UPRMT UR13, URZ, 0x5410, UR24 ;  /* 0x00005410ff0d7896 */ /* 0x000fe40008000018 */
[----:B------:R-:W-:Y:S02]  /*1cc0*/  UIADD3 UR8, UPT, UPT, UR6, 0xa400, UR8 ;  /* 0x0000a40006087890 */ /* 0x000fe4000fffe008 */
[----:B------:R-:W-:Y:S01]  /*1cd0*/  UPRMT UR4, URZ, 0x5410, UR21 ;  /* 0x00005410ff047896 */ /* 0x000fe20008000015 */
[----:B------:R-:W-:Y:S01]  /*1ce0*/  UMOV UR18, 0x0 ;  /* 0x0000000000127882 */ /* 0x000fe20000000000 */
[----:B------:R-:W-:Y:S01]  /*1cf0*/  UMOV UR19, 0x10000000 ;  /* 0x1000000000137882 */ /* 0x000fe20000000000 */
[----:B------:R-:W-:Y:S01]  /*1d00*/  UMOV UR12, UR36 ;  /* 0x00000024000c7c82 */ /* 0x000fe20008000000 */
[----:B------:R-:W-:Y:S01]  /*1d10*/  UMOV UR9, UR33 ;  /* 0x0000002100097c82 */ /* 0x000fe20008000000 */
[----:B------:R-:W-:Y:S01]  /*1d20*/  UMOV UR10, UR34 ;  /* 0x00000022000a7c82 */ /* 0x000fe20008000000 */
[----:B------:R1:W-:Y:S03]  /*1d30*/  UTMALDG.3D.MULTICAST [UR32], [UR16], UR13, desc[UR18] ;  /* 0x00001220100073b4 */ /* 0x0003e6000801180d */
[----:B------:R2:W-:Y:S01]  /*1d40*/  UTMALDG.3D.MULTICAST [UR8], [UR14], UR4, desc[UR18] ;  /* 0x000012080e0073b4 */ /* 0x0005e20008011804 */
[----:B-1----:R-:W-:Y:S01]  /*1d50*/  UMOV UR13, UR25 ;  /* 0x00000019000d7c82 */ /* 0x002fe20008000000 */
[----:B--2---:R-:W-:Y:S01]  /*1d60*/  UMOV UR4, UR5 ;  /* 0x0000000500047c82 */ /* 0x004fe20008000000 */
[----:B---3--:R-:W-:Y:S05]  /*1d70*/  BRA.U UP0, `(.L_x_31) ;  /* 0xfffffffd00447547 */ /* 0x008fea000b83ffff */
.L_x_25:
[----:B------:R-:W-:Y:S01]  /*1d80*/  ULEA UR4, UR5, UR6, 0x3 ;  /* 0x0000000605047291 */ /* 0x000fe2000f8e18ff */
[----:B-1----:R-:W-:Y:S01]  /*1d90*/  SHF.L.U32 R0, R12, 0x1f, RZ ;  /* 0x0000001f0c007819 */ /* 0x002fe200000006ff */
[----:B------:R-:W-:Y:S01]  /*1da0*/  @!P1 SYNCS.ARRIVE.TRANS64.A1T0 RZ, [UR6+0x58], RZ ;  /* 0x000058ffffff99a7 */ /* 0x000fe20008100006 */
[----:B------:R-:W-:-:S06]  /*1db0*/  UISETP.GT.AND UP0, UPT, UR43, UR42, UPT ;  /* 0x0000002a2b00728c */ /* 0x000fcc000bf04270 */
[----:B--2-4-:R1:W2:Y:S03]  /*1dc0*/  SYNCS.PHASECHK.TRANS64.TRYWAIT P0, [UR4+0x20], R0 ;  /* 0x00002000ff0075a7 */ /* 0x0142a60008001104 */
[----:B------:R-:W-:Y:S05]  /*1dd0*/  BRA.U !UP0, `(.L_x_32) ;  /* 0x0000000108c87547 */ /* 0x000fea000b800000 */
[----:B------:R-:W-:Y:S01]  /*1de0*/  UIADD3 UR29, UPT, UPT, UR47, UR13, URZ ;  /* 0x0000000d2f1d7290 */ /* 0x000fe2000fffe0ff */
[----:B------:R-:W-:-:S11]  /*1df0*/  UMOV UR4, UR5 ;  /* 0x0000000500047c82 */ /* 0x000fd60008000000 */
.L_x_38:
[----:B------:R-:W-:Y:S01]  /*1e00*/  ULEA UR17, UR4, UR6, 0x3 ;  /* 0x0000000604117291 */ /* 0x000fe2000f8e18ff */
[----:B--2---:R-:W-:Y:S01]  /*1e10*/  @!P3 MOV R2, 0x4000 ;  /* 0x000040000002b802 */ /* 0x004fe20000000f00 */
[----:B--2-4-:R-:W-:Y:S10]  /*1e20*/  @P0 BRA `(.L_x_33) ;  /* 0x00000000000c0947 */ /* 0x014ff40003800000 */
[----:B------:R-:W-:-:S04]  /*1e30*/  SHF.L.U32 R3, R12, 0x1f, RZ ;  /* 0x0000001f0c037819 */ /* 0x000fc800000006ff */
[----:B------:R-:W2:Y:S02]  /*1e40*/  SYNCS.PHASECHK.TRANS64.TRYWAIT P0, [UR17+0x20], R3 ;  /* 0x00002003ff0075a7 */ /* 0x000ea40008001111 */
[----:B--2---:R-:W-:Y:S05]  /*1e50*/  @!P0 BRA `(.L_x_34) ;  /* 0x0000004800e88947 */ /* 0x004fea0003800000 */
.L_x_33:
[----:B------:R2:W-:Y:S01]  /*1e60*/  @!P3 SYNCS.ARRIVE.TRANS64 RZ, [UR17], R2 ;  /* 0x00000002ffffb9a7 */ /* 0x0005e20008000011 */
[----:B------:R-:W-:-:S04]  /*1e70*/  ULOP3.LUT UR5, UR26, 0x2, URZ, 0xfc, !UPT ;  /* 0x000000021a057892 */ /* 0x000fc8000f8efcff */
[----:B------:R-:W-:-:S09]  /*1e80*/  UISETP.NE.AND UP0, UPT, UR5, 0x2, UPT ;  /* 0x000000020500788c */ /* 0x000fd2000bf05270 */
[----:B------:R-:W-:Y:S05]  /*1e90*/  BRA.U UP0, `(.L_x_35) ;  /* 0x0000000100047547 */ /* 0x000fea000b800000 */
[----:B------:R-:W-:Y:S05]  /*1ea0*/  BPT.TRAP 0x1 ;  /* 0x000000040000795c */ /* 0x000fea0000300000 */
.L_x_35:
[----:B------:R-:W-:Y:S04]  /*1eb0*/  BSSY.RECONVERGENT B0, `(.L_x_36) ;  /* 0x0000003000007945 */ /* 0x000fe80003800200 */
[----:B------:R-:W-:Y:S05]  /*1ec0*/  @P2 BRA `(.L_x_37) ;  /* 0x0000000000042947 */ /* 0x000fea0003800000 */
[----:B------:R-:W-:Y:S05]  /*1ed0*/  BPT.TRAP 0x1 ;  /* 0x000000040000795c */ /* 0x000fea0000300000 */
.L_x_37:
[----:B------:R-:W-:Y:S05]  /*1ee0*/  BSYNC.RECONVERGENT B0 ;  /* 0x0000000000007941 */ /* 0x000fea0003800200 */
.L_x_36:
        /* <DEDUP_REMOVED lines=17> */
[----:B------:R-:W-:Y:S02]  /*2000*/  UIADD3 UR16, UPT, UPT, UR6, 0x2400, UR16 ;  /* 0x0000240006107890 */ /* 0x000fe4000fffe010 */
[----:B------:R-:W-:Y:S02]  /*2010*/  UIADD3.X UR15, UPT, UPT, URZ, UR31, URZ, UP1, !UPT ;  /* 0x0000001fff0f7290 */ /* 0x000fe40008ffe4ff */
        /* <DEDUP_REMOVED lines=8> */
[----:B------:R-:W-:Y:S01]  /*20a0*/  UMOV UR9, UR17 ;  /* 0x0000001100097c82 */ /* 0x000fe20008000000 */
[----:B------:R-:W-:Y:S01]  /*20b0*/  UMOV UR10, UR18 ;  /* 0x00000012000a7c82 */ /* 0x000fe20008000000 */
[----:B------:R-:W-:Y:S01]  /*20c0*/  UTMALDG.3D.MULTICAST [UR16], [UR14], UR7, desc[UR32] ;  /* 0x000020100e0073b4 */ /* 0x000fe20008011807 */
[----:B------:R1:W-:Y:S02]  /*20d0*/  UTMALDG.3D.MULTICAST [UR8], [UR22], UR4, desc[UR32] ;  /* 0x00002008160073b4 */ /* 0x0003e40008011804 */
[----:B-1----:R-:W-:Y:S01]  /*20e0*/  UMOV UR4, UR5 ;  /* 0x0000000500047c82 */ /* 0x002fe20008000000 */
[----:B---3--:R-:W-:Y:S05]  /*20f0*/  BRA.U UP0, `(.L_x_38) ;  /* 0xfffffffd00407547 */ /* 0x008fea000b83ffff */
.L_x_32:
[C---:B------:R-:W-:Y:S01]  /*2100*/  LEA R3, R11.reuse, UR6, 0x3 ;  /* 0x000000060b037c11 */ /* 0x040fe2000f8e18ff */
[----:B------:R-:W-:Y:S01]  /*2110*/  NOP ;  /* 0x0000000000007918 */ /* 0x000fe20000000000 */
[----:B-1----:R-:W-:Y:S02]  /*2120*/  SHF.L.U32 R0, R10, 0x1f, RZ ;  /* 0x0000001f0a007819 */ /* 0x002fe400000006ff */
[----:B------:R-:W-:Y:S02]  /*2130*/  LEA R4, R11, UR6, 0x4 ;  /* 0x000000060b047c11 */ /* 0x000fe4000f8e20ff */
[----:B--2-4-:R-:W1:Y:S02]  /*2140*/  SYNCS.PHASECHK.TRANS64.TRYWAIT P0, [R3+URZ+0x60], R0 ;  /* 0x00006000030075a7 */ /* 0x014e6400080011ff */
[----:B-1----:R-:W-:Y:S05]  /*2150*/  @!P0 BRA `(.L_x_39) ;  /* 0x0000004800408947 */ /* 0x002fea0003800000 */
.L_x_105:
[----:B------:R-:W2:Y:S01]  /*2160*/  LDS.128 R4, [R4+0xf0] ;  /* 0x0000f00004047984 */ /* 0x000ea20000000c00 */
[----:B------:R-:W-:Y:S01]  /*2170*/  UISETP.GE.AND UP0, UPT, UR40, 0x1, UPT ;  /* 0x000000012800788c */ /* 0x000fe2000bf06270 */
[----:B------:R-:W-:Y:S01]  /*2180*/  @!PT LDS RZ, [RZ] ;  /* 0x00000000fffff984 */ /* 0x000fe20000000800 */
[----:B------:R-:W-:Y:S01]  /*2190*/  @!PT LDS RZ, [RZ] ;  /* 0x00000000fffff984 */ /* 0x000fe20000000800 */
[----:B------:R-:W-:Y:S01]  /*21a0*/  @!PT LDS RZ, [RZ] ;  /* 0x00000000fffff984 */ /* 0x000fe20000000800 */
[----:B------:R-:W-:Y:S01]  /*21b0*/  @!PT LDS RZ, [RZ] ;  /* 0x00000000fffff984 */ /* 0x000fe20000000800 */
[----:B------:R3:W-:Y:S06]  /*21c0*/  MEMBAR.ALL.CTA ;  /* 0x0000000000007992 */ /* 0x0007ec0000008000 */
[----:B---3--:R-:W3:Y:S01]  /*21d0*/  FENCE.VIEW.ASYNC.S ;  /* 0x00000000000073c6 */ /* 0x008ee20000000000 */
[----:B--2---:R-:W-:-:S13]  /*21e0*/  LOP3.LUT P0, RZ, R6, 0x1, RZ, 0xc0, !PT ;  /* 0x0000000106ff7812 */ /* 0x004fda000780c0ff */
[----:B---3--:R-:W-:Y:S01]  /*21f0*/  VOTEU.ANY UP1, P0 ;  /* 0x0000000000ff7886 */ /* 0x008fe20000020100 */
[----:B------:R-:W-:-:S13]  /*2200*/  PLOP3.LUT P0, PT, PT, PT, UP1, 0x80, 0x8 ;  /* 0x000000000008781c */ /* 0x000fda0003f0f018 */
[----:B-1----:R-:W-:Y:S02]  /*2210*/  @P0 LOP3.LUT R0, R5, 0xffff, RZ, 0xc0, !PT ;  /* 0x0000ffff05000812 */ /* 0x002fe400078ec0ff */
[----:B------:R-:W-:Y:S02]  /*2220*/  @P0 MOV R2, R4 ;  /* 0x0000000400020202 */ /* 0x000fe40000000f00 */
[----:B------:R-:W-:Y:S01]  /*2230*/  @P0 R2UR UR7, R0 ;  /* 0x00000000000702ca */ /* 0x000fe200000e0000 */
[----:B------:R-:W-:Y:S01]  /*2240*/  VIADD R0, R3, 0x70 ;  /* 0x0000007003007836 */ /* 0x000fe20000000000 */
[----:B------:R-:W-:Y:S02]  /*2250*/  @P0 SHF.R.U32.HI R4, RZ, 0x10, R5 ;  /* 0x00000010ff040819 */ /* 0x000fe40000011605 */
[----:B------:R-:W-:Y:S02]  /*2260*/  @P0 R2UR UR8, R2 ;  /* 0x00000000020802ca */ /* 0x000fe400000e0000 */
[----:B------:R-:W-:-:S02]  /*2270*/  PRMT R0, RZ, 0x654, R0 ;  /* 0x00000654ff007816 */ /* 0x000fc40000000000 */
[----:B------:R-:W-:Y:S02]  /*2280*/  @P0 R2UR UR4, R4 ;  /* 0x00000000040402ca */ /* 0x000fe400000e0000 */
[----:B------:R1:W-:Y:S03]  /*2290*/  SYNCS.ARRIVE.TRANS64.RED.A1T0 RZ, [R0+URZ], RZ ;  /* 0x000000ff00ff79a7 */ /* 0x0003e600081004ff */
[----:B------:R-:W-:-:S04]  /*22a0*/  @UP1 UMOV UR37, UR7 ;  /* 0x0000000700251c82 */ /* 0x000fc80008000000 */
[----:B------:R-:W-:-:S04]  /*22b0*/  @UP1 UMOV UR38, UR8 ;  /* 0x0000000800261c82 */ /* 0x000fc80008000000 */
[----:B------:R-:W-:Y:S01]  /*22c0*/  @UP1 UMOV UR36, UR4 ;  /* 0x0000000400241c82 */ /* 0x000fe20008000000 */
[----:B------:R-:W-:Y:S05]  /*22d0*/  BRA.U !UP0, `(.L_x_40) ;  /* 0x0000000108d47547 */ /* 0x000fea000b800000 */
[----:B------:R-:W2:Y:S01]  /*22e0*/  LDCU.128 UR12, c[0x0][0xb10] ;  /* 0x00016200ff0c77ac */ /* 0x000ea20008000c00 */
[----:B------:R-:W3:Y:S01]  /*22f0*/  LDCU UR29, c[0x0][0xb20] ;  /* 0x00016400ff1d77ac */ /* 0x000ee20008000800 */
[----:B------:R-:W4:Y:S01]  /*2300*/  LDCU UR20, c[0x0][0xb0c] ;  /* 0x00016180ff1477ac */ /* 0x000f220008000800 */
[----:B------:R-:W1:Y:S01]  /*2310*/  LDCU.64 UR10, c[0x0][0xb28] ;  /* 0x00016500ff0a77ac */ /* 0x000e620008000a00 */
[----:B------:R-:W-:Y:S02]  /*2320*/  UISETP.NE.AND UP3, UPT, UR40, 0x1, UPT ;  /* 0x000000012800788c */ /* 0x000fe4000bf65270 */
[----:B--2---:R-:W-:Y:S02]  /*2330*/  UIMAD.WIDE.U32 UR16, UR39, UR15, URZ ;  /* 0x0000000f271072a5 */ /* 0x004fe4000f8e00ff */
[----:B------:R-:W-:Y:S02]  /*2340*/  UIMAD.WIDE.U32 UR8, UR41, UR12, URZ ;  /* 0x0000000c290872a5 */ /* 0x000fe4000f8e00ff */
[----:B------:R-:W-:-:S02]  /*2350*/  UISETP.NE.AND UP0, UPT, UR14, 0x1, UPT ;  /* 0x000000010e00788c */ /* 0x000fc4000bf05270 */
[----:B------:R-:W-:Y:S01]  /*2360*/  UIMAD.WIDE.U32 UR22, UR37, UR15, URZ ;  /* 0x0000000f251672a5 */ /* 0x000fe2000f8e00ff */
[----:B------:R-:W-:Y:S02]  /*2370*/  UMOV UR16, UR17 ;  /* 0x0000001100107c82 */ /* 0x000fe40008000000 */
[----:B------:R-:W-:Y:S01]  /*2380*/  UMOV UR8, UR9 ;  /* 0x0000000900087c82 */ /* 0x000fe20008000000 */
[----:B---3--:R-:W-:Y:S02]  /*2390*/  USHF.R.U32.HI UR16, URZ, UR29, UR16 ;  /* 0x0000001dff107299 */ /* 0x008fe40008011610 */
[----:B----4-:R-:W-:Y:S02]  /*23a0*/  UISETP.NE.AND UP2, UPT, UR20, 0x1, UPT ;  /* 0x000000011400788c */ /* 0x010fe4000bf45270 */
[----:B------:R-:W-:Y:S02]  /*23b0*/  USHF.R.U32.HI UR8, URZ, UR13, UR8 ;  /* 0x0000000dff087299 */ /* 0x000fe40008011608 */
[----:B------:R-:W-:-:S02]  /*23c0*/  USEL UR7, UR39, UR16, !UP0 ;  /* 0x0000001027077287 */ /* 0x000fc4000c000000 */
[----:B------:R-:W-:Y:S02]  /*23d0*/  USEL UR8, UR41, UR8, !UP2 ;  /* 0x0000000829087287 */ /* 0x000fe4000d000000 */
[----:B-1----:R-:W-:Y:S01]  /*23e0*/  UIMAD.WIDE.U32 UR16, UR7, UR10, URZ ;  /* 0x0000000a071072a5 */ /* 0x002fe2000f8e00ff */
[----:B------:R-:W-:Y:S01]  /*23f0*/  UMOV UR4, UR23 ;  /* 0x0000001700047c82 */ /* 0x000fe20008000000 */
[----:B------:R-:W-:Y:S02]  /*2400*/  UIMAD.WIDE.U32 UR18, UR38, UR12, URZ ;  /* 0x0000000c261272a5 */ /* 0x000fe4000f8e00ff */
[----:B------:R-:W-:-:S03]  /*2410*/  UIMAD.WIDE.U32 UR22, UR8, UR10, URZ ;  /* 0x0000000a081672a5 */ /* 0x000fc6000f8e00ff */
[----:B------:R-:W-:Y:S01]  /*2420*/  UMOV UR16, UR17 ;  /* 0x0000001100107c82 */ /* 0x000fe20008000000 */
[----:B------:R-:W-:Y:S02]  /*2430*/  USHF.R.U32.HI UR4, URZ, UR29, UR4 ;  /* 0x0000001dff047299 */ /* 0x000fe40008011604 */
[----:B------:R-:W-:Y:S01]  /*2440*/  @UP3 USHF.R.U32.HI UR7, URZ, UR11, UR16 ;  /* 0x0000000bff073299 */ /* 0x000fe20008011610 */
[----:B------:R-:W-:Y:S01]  /*2450*/  UMOV UR18, UR19 ;  /* 0x0000001300127c82 */ /* 0x000fe20008000000 */
[----:B------:R-:W-:Y:S01]  /*2460*/  UMOV UR22, UR23 ;  /* 0x0000001700167c82 */ /* 0x000fe20008000000 */
[----:B------:R-:W-:Y:S02]  /*2470*/  USHF.R.U32.HI UR13, URZ, UR13, UR18 ;  /* 0x0000000dff0d7299 */ /* 0x000fe40008011612 */
[----:B------:R-:W-:Y:S02]  /*2480*/  USEL UR4, UR37, UR4, !UP0 ;  /* 0x0000000425047287 */ /* 0x000fe4000c000000 */
[----:B------:R-:W-:-:S02]  /*2490*/  @UP3 USHF.R.U32.HI UR8, URZ, UR11, UR22 ;  /* 0x0000000bff083299 */ /* 0x000fc40008011616 */
[----:B------:R-:W-:Y:S02]  /*24a0*/  UIMAD UR9, UR40, UR7, URZ ;  /* 0x00000007280972a4 */ /* 0x000fe4000f8e02ff */
[----:B------:R-:W-:Y:S02]  /*24b0*/  USEL UR7, UR38, UR13, !UP2 ;  /* 0x0000000d26077287 */ /* 0x000fe4000d000000 */
[----:B------:R-:W-:Y:S02]  /*24c0*/  UIMAD UR12, UR40, UR8, URZ ;  /* 0x00000008280c72a4 */ /* 0x000fe4000f8e02ff */
[----:B------:R-:W-:Y:S02]  /*24d0*/  UISETP.GE.AND UP0, UPT, UR4, UR9, UPT ;  /* 0x000000090400728c */ /* 0x000fe4000bf06270 */
[----:B------:R-:W-:Y:S02]  /*24e0*/  UIMAD.WIDE.U32 UR16, UR4, UR10, URZ ;  /* 0x0000000a041072a5 */ /* 0x000fe4000f8e00ff */
[----:B------:R-:W-:-:S02]  /*24f0*/  UISETP.GE.OR UP0, UPT, UR7, UR12, UP0 ;  /* 0x0000000c0700728c */ /* 0x000fc40008706670 */
        /* <DEDUP_REMOVED lines=19> */
.L_x_40:
[----:B------:R-:W2:Y:S02]  /*2630*/  LDCU UR4, c[0x0][0xb30] ;  /* 0x00016600ff0477ac */ /* 0x000ea40008000800 */
[----:B--2---:R-:W-:-:S09]  /*2640*/  UISETP.NE.AND UP0, UPT, UR4, 0x1, UPT ;  /* 0x000000010400788c */ /* 0x004fd2000bf05270 */
[----:B------:R-:W-:Y:S05]  /*2650*/  BRA.U UP0, `(.L_x_41) ;  /* 0x0000000100447547 */ /* 0x000fea000b800000 */
        /* <DEDUP_REMOVED lines=17> */
.L_x_41:
[----:B------:R-:W-:Y:S01]  /*2770*/  VIADD R11, R11, 0x1 ;  /* 0x000000010b0b7836 */ /* 0x000fe20000000000 */
[----:B------:R-:W-:Y:S01]  /*2780*/  PLOP3.LUT P1, PT, PT, PT, PT, 0x80, 0x8 ;  /* 0x000000000008781c */ /* 0x000fe20003f2f070 */
[----:B------:R-:W-:Y:S02]  /*2790*/  UIADD3 UR46, UPT, UPT, UR38, UR57, URZ ;  /* 0x00000039262e7290 */ /* 0x000fe4000fffe0ff */
[----:B------:R-:W-:Y:S01]  /*27a0*/  UIADD3 UR45, UPT, UPT, UR37, UR60, URZ ;  /* 0x0000003c252d7290 */ /* 0x000fe2000fffe0ff */
[----:B------:R-:W-:-:S04]  /*27b0*/  ISETP.NE.AND P0, PT, R11, 0x2, PT ;  /* 0x000000020b00780c */ /* 0x000fc80003f05270 */
[----:B-1----:R-:W-:Y:S02]  /*27c0*/  SEL R0, RZ, 0x1, P0 ;  /* 0x00000001ff007807 */ /* 0x002fe40000000000 */
[----:B------:R-:W-:Y:S02]  /*27d0*/  SEL R11, R11, RZ, P0 ;  /* 0x000000ff0b0b7207 */ /* 0x000fe40000000000 */
[----:B------:R-:W-:Y:S01]  /*27e0*/  LOP3.LUT R10, R10, R0, RZ, 0x3c, !PT ;  /* 0x000000000a0a7212 */ /* 0x000fe200078e3cff */
[----:B------:R-:W-:Y:S06]  /*27f0*/  BRA.U UP1, `(.L_x_42) ;  /* 0xfffffff101307547 */ /* 0x000fec000b83ffff */
[----:B------:R-:W-:Y:S01]  /*2800*/  UIADD3 UR7, UPT, UPT, UR6, 0x20, URZ ;  /* 0x0000002006077890 */ /* 0x000fe2000fffe0ff */
[----:B------:R-:W-:-:S03]  /*2810*/  SHF.L.U32 R2, R12, 0x1f, RZ ;  /* 0x0000001f0c027819 */ /* 0x000fc600000006ff */
[----:B------:R-:W-:-:S09]  /*2820*/  ULEA UR4, UR5, UR7, 0x3 ;  /* 0x0000000705047291 */ /* 0x000fd2000f8e18ff */
[----:B------:R-:W1:Y:S02]  /*2830*/  SYNCS.PHASECHK.TRANS64.TRYWAIT P0, [UR4], R2 ;  /* 0x00000002ff0075a7 */ /* 0x000e640008001104 */
[----:B-1----:R-:W-:Y:S05]  /*2840*/  @!P0 BRA `(.L_x_43) ;  /* 0x0000004000988947 */ /* 0x002fea0003800000 */
.L_x_107:
[----:B------:R-:W-:-:S04]  /*2850*/  UIADD3 UR4, UPT, UPT, UR5, 0x1, URZ ;  /* 0x0000000105047890 */ /* 0x000fc8000fffe0ff */
[----:B------:R-:W-:-:S04]  /*2860*/  UISETP.NE.AND UP0, UPT, UR4, 0x4, UPT ;  /* 0x000000040400788c */ /* 0x000fc8000bf05270 */
[----:B------:R-:W-:Y:S02]  /*2870*/  USEL UR6, URZ, 0x1, UP0 ;  /* 0x00000001ff067887 */ /* 0x000fe40008000000 */
[----:B------:R-:W-:-:S04]  /*2880*/  USEL UR4, UR4, URZ, UP0 ;  /* 0x000000ff04047287 */ /* 0x000fc80008000000 */
[----:B------:R-:W-:Y:S01]  /*2890*/  ULEA UR5, UR4, UR7, 0x3 ;  /* 0x0000000704057291 */ /* 0x000fe2000f8e18ff */
[----:B-1----:R-:W-:-:S04]  /*28a0*/  LOP3.LUT R2, R12, UR6, RZ, 0x3c, !PT ;  /* 0x000000060c027c12 */ /* 0x002fc8000f8e3cff */
[----:B------:R-:W-:-:S04]  /*28b0*/  SHF.L.U32 R3, R2, 0x1f, RZ ;  /* 0x0000001f02037819 */ /* 0x000fc800000006ff */
[----:B------:R-:W1:Y:S02]  /*28c0*/  SYNCS.PHASECHK.TRANS64.TRYWAIT P0, [UR5], R3 ;  /* 0x00000003ff0075a7 */ /* 0x000e640008001105 */
[----:B-1----:R-:W-:Y:S05]  /*28d0*/  @!P0 BRA `(.L_x_44) ;  /* 0x00000040008c8947 */ /* 0x002fea0003800000 */
.L_x_109:
[----:B------:R-:W-:-:S04]  /*28e0*/  UIADD3 UR4, UPT, UPT, UR4, 0x1, URZ ;  /* 0x0000000104047890 */ /* 0x000fc8000fffe0ff */
[----:B------:R-:W-:-:S04]  /*28f0*/  UISETP.NE.AND UP0, UPT, UR4, 0x4, UPT ;  /* 0x000000040400788c */ /* 0x000fc8000bf05270 */
[----:B------:R-:W-:Y:S02]  /*2900*/  USEL UR6, URZ, 0x1, UP0 ;  /* 0x00000001ff067887 */ /* 0x000fe40008000000 */
[----:B------:R-:W-:-:S04]  /*2910*/  USEL UR4, UR4, URZ, UP0 ;  /* 0x000000ff04047287 */ /* 0x000fc80008000000 */
[----:B------:R-:W-:Y:S01]  /*2920*/  ULEA UR5, UR4, UR7, 0x3 ;  /* 0x0000000704057291 */ /* 0x000fe2000f8e18ff */
[----:B------:R-:W-:-:S04]  /*2930*/  LOP3.LUT R2, R2, UR6, RZ, 0x3c, !PT ;  /* 0x0000000602027c12 */ /* 0x000fc8000f8e3cff */
[----:B-1----:R-:W-:-:S04]  /*2940*/  SHF.L.U32 R3, R2, 0x1f, RZ ;  /* 0x0000001f02037819 */ /* 0x002fc800000006ff */
[----:B------:R-:W1:Y:S02]  /*2950*/  SYNCS.PHASECHK.TRANS64.TRYWAIT P0, [UR5], R3 ;  /* 0x00000003ff0075a7 */ /* 0x000e640008001105 */
[----:B-1----:R-:W-:Y:S05]  /*2960*/  @!P0 BRA `(.L_x_45) ;  /* 0x0000004000808947 */ /* 0x002fea0003800000 */
.L_x_111:
[----:B------:R-:W-:-:S04]  /*2970*/  UIADD3 UR4, UPT, UPT, UR4, 0x1, URZ ;  /* 0x0000000104047890 */ /* 0x000fc8000fffe0ff */
[----:B------:R-:W-:-:S04]  /*2980*/  UISETP.NE.AND UP0, UPT, UR4, 0x4, UPT ;  /* 0x000000040400788c */ /* 0x000fc8000bf05270 */
[----:B------:R-:W-:Y:S02]  /*2990*/  USEL UR5, URZ, 0x1, UP0 ;  /* 0x00000001ff057887 */ /* 0x000fe40008000000 */
[----:B------:R-:W-:-:S04]  /*29a0*/  USEL UR4, UR4, URZ, UP0 ;  /* 0x000000ff04047287 */ /* 0x000fc80008000000 */
[----:B------:R-:W-:Y:S01]  /*29b0*/  ULEA UR4, UR4, UR7, 0x3 ;  /* 0x0000000704047291 */ /* 0x000fe2000f8e18ff */
[----:B------:R-:W-:-:S04]  /*29c0*/  LOP3.LUT R2, R2, UR5, RZ, 0x3c, !PT ;  /* 0x0000000502027c12 */ /* 0x000fc8000f8e3cff */
[----:B------:R-:W-:Y:S01]  /*29d0*/  SHF.L.U32 R2, R2, 0x1f, RZ ;  /* 0x0000001f02027819 */ /* 0x000fe200000006ff */
[----:B-1----:R-:W-:-:S07]  /*29e0*/  IMAD.U32 R0, RZ, RZ, UR4 ;  /* 0x00000004ff007e24 */ /* 0x002fce000f8e00ff */
.L_x_46:
[----:B-1----:R1:W2:Y:S02]  /*29f0*/  SYNCS.PHASECHK.TRANS64.TRYWAIT P0, [R0+URZ], R2 ;  /* 0x00000002000075a7 */ /* 0x0022a400080011ff */
[----:B--2---:R-:W-:Y:S05]  /*2a00*/  @!P0 NANOSLEEP.SYNCS 0x989680 ;  /* 0x009896800000895d */ /* 0x004fea0003900000 */
[----:B------:R-:W2:Y:S02]  /*2a10*/  @!P0 SYNCS.PHASECHK.TRANS64 P0, [R0+URZ], R2 ;  /* 0x00000002000085a7 */ /* 0x000ea400080010ff */
[----:B--2---:R-:W-:Y:S05]  /*2a20*/  @P0 EXIT ;  /* 0x000000000000094d */ /* 0x004fea0003800000 */
[----:B------:R-:W-:Y:S05]  /*2a30*/  BRA `(.L_x_46) ;  /* 0xfffffffc00ec7947 */ /* 0x000fea000383ffff */
.L_x_22:
[----:B------:R-:W-:-:S04]  /*2a40*/  UISETP.NE.AND UP0, UPT, UR48, URZ, UPT ;  /* 0x000000ff3000728c */ /* 0x000fc8000bf05270 */
[----:B------:R-:W-:-:S09]  /*2a50*/  UISETP.NE.OR UP0, UPT, UR22, 0x1, UP0 ;  /* 0x000000011600788c */ /* 0x000fd20008705670 */
[----:B------:R-:W-:Y:S05]  /*2a60*/  BRA.U UP0, `(.L_x_47) ;  /* 0x0000000500487547 */ /* 0x000fea000b800000 */
[----:B------:R-:W-:Y:S01]  /*2a70*/  ISETP.GE.U32.AND P2, PT, R0, 0x4, PT ;  /* 0x000000040000780c */ /* 0x000fe20003f46070 */
[----:B------:R-:W-:Y:S01]  /*2a80*/  IMAD.MOV.U32 R12, RZ, RZ, 0x1 ;  /* 0x00000001ff0c7424 */ /* 0x000fe200078e00ff */
[----:B------:R-:W-:Y:S02]  /*2a90*/  CS2R R10, SRZ ;  /* 0x00000000000a7805 */ /* 0x000fe4000001ff00 */
[----:B------:R-:W-:Y:S01]  /*2aa0*/  CS2R R8, SRZ ;  /* 0x0000000000087805 */ /* 0x000fe2000001ff00 */
[----:B------:R-:W-:Y:S01]  /*2ab0*/  UMOV UR6, 0x400 ;  /* 0x0000040000067882 */ /* 0x000fe20000000000 */
[----:B------:R-:W-:Y:S01]  /*2ac0*/  UMOV UR5, URZ ;  /* 0x000000ff00057c82 */ /* 0x000fe20008000000 */
[----:B------:R-:W-:-:S12]  /*2ad0*/  ULEA UR6, UR48, UR6, 0x18 ;  /* 0x0000000630067291 */ /* 0x000fd8000f8ec0ff */
.L_x_51:
[----:B------:R-:W-:Y:S02]  /*2ae0*/  LEA R2, R8, UR6, 0x3 ;  /* 0x0000000608027c11 */ /* 0x000fe4000f8e18ff */
[----:B------:R-:W-:-:S03]  /*2af0*/  SHF.L.U32 R4, R9, 0x1f, RZ ;  /* 0x0000001f09047819 */ /* 0x000fc600000006ff */
[----:B------:R-:W-:Y:S01]  /*2b00*/  VIADD R5, R2, 0xd0 ;  /* 0x000000d002057836 */ /* 0x000fe20000000000 */
[----:B------:R-:W2:Y:S02]  /*2b10*/  SYNCS.PHASECHK.TRANS64.TRYWAIT P0, [R2+URZ+0xc0], R4 ;  /* 0x0000c004020075a7 */ /* 0x000ea400080011ff */
[----:B--2---:R-:W-:Y:S05]  /*2b20*/  @!P0 BRA `(.L_x_48) ;  /* 0x0000004000288947 */ /* 0x004fea0003800000 */
.L_x_112:
[----:B------:R-:W-:Y:S01]  /*2b30*/  ULEA UR4, UR5, UR6, 0x3 ;  /* 0x0000000605047291 */ /* 0x000fe2000f8e18ff */
[----:B--2---:R-:W-:Y:S01]  /*2b40*/  PRMT R2, RZ, 0x654, R5 ;  /* 0x00000654ff027816 */ /* 0x004fe20000000005 */
[----:B------:R-:W-:Y:S01]  /*2b50*/  @!P2 IMAD.MOV.U32 R4, RZ, RZ, 0x10 ;  /* 0x00000010ff04a424 */ /* 0x000fe200078e00ff */
[----:B------:R-:W-:Y:S01]  /*2b60*/  SHF.L.U32 R5, R12, 0x1f, RZ ;  /* 0x0000001f0c057819 */ /* 0x000fe200000006ff */
[----:B------:R-:W-:Y:S01]  /*2b70*/  UIADD3 UR7, UPT, UPT, UR4, 0x60, URZ ;  /* 0x0000006004077890 */ /* 0x000fe2000fffe0ff */
[----:B------:R2:W-:Y:S05]  /*2b80*/  SYNCS.ARRIVE.TRANS64.RED.A1T0 RZ, [R2+URZ], RZ ;  /* 0x000000ff02ff79a7 */ /* 0x0005ea00081004ff */
[----:B------:R-:W-:Y:S01]  /*2b90*/  IMAD.U32 R6, RZ, RZ, UR7 ;  /* 0x00000007ff067e24 */ /* 0x000fe2000f8e00ff */
[----:B------:R-:W3:Y:S04]  /*2ba0*/  SYNCS.PHASECHK.TRANS64.TRYWAIT P0, [UR4+0x70], R5 ;  /* 0x00007005ff0075a7 */ /* 0x000ee80008001104 */
[----:B------:R-:W-:Y:S01]  /*2bb0*/  PRMT R6, R0, 0x654, R6 ;  /* 0x0000065400067816 */ /* 0x000fe20000000006 */
[----:B--23--:R-:W-:Y:S06]  /*2bc0*/  @!P0 BRA `(.L_x_49) ;  /* 0x0000004000148947 */ /* 0x00cfec0003800000 */
.L_x_114:
[----:B------:R-:W-:Y:S01]  /*2bd0*/  ULEA UR8, UR5, UR6, 0x4 ;  /* 0x0000000605087291 */ /* 0x000fe2000f8e20ff */
[----:B------:R-:W-:Y:S01]  /*2be0*/  SEL R3, R6, R3, !P2 ;  /* 0x0000000306037207 */ /* 0x000fe20005000000 */
[----:B------:R-:W-:Y:S01]  /*2bf0*/  UIADD3 UR9, UPT, UPT, UR4, 0x60, URZ ;  /* 0x0000006004097890 */ /* 0x000fe2000fffe0ff */
[----:B--2---:R-:W-:Y:S01]  /*2c00*/  LEA R2, R11, UR6, 0x3 ;  /* 0x000000060b027c11 */ /* 0x004fe2000f8e18ff */
[----:B------:R-:W-:Y:S01]  /*2c10*/  UIADD3 UR8, UPT, UPT, UR8, 0xf0, URZ ;  /* 0x000000f008087890 */ /* 0x000fe2000fffe0ff */
[----:B------:R2:W-:Y:S01]  /*2c20*/  @!P2 SYNCS.ARRIVE.TRANS64.RED RZ, [R3+URZ], R4 ;  /* 0x0000000403ffa9a7 */ /* 0x0005e200080004ff */
[----:B------:R-:W-:Y:S01]  /*2c30*/  UIADD3 UR4, UPT, UPT, UR5, 0x1, URZ ;  /* 0x0000000105047890 */ /* 0x000fe2000fffe0ff */
[----:B------:R-:W-:-:S03]  /*2c40*/  VIADD R8, R8, 0x1 ;  /* 0x0000000108087836 */ /* 0x000fc60000000000 */
[----:B------:R-:W-:Y:S02]  /*2c50*/  UISETP.NE.AND UP0, UPT, UR4, 0x2, UPT ;  /* 0x000000020400788c */ /* 0x000fe4000bf05270 */
[----:B------:R-:W-:Y:S01]  /*2c60*/  ISETP.NE.AND P0, PT, R8, 0x2, PT ;  /* 0x000000020800780c */ /* 0x000fe20003f05270 */
[----:B------:R-:W-:Y:S06]  /*2c70*/  UGETNEXTWORKID.BROADCAST [UR8], [UR9] ;  /* 0x00000000080073ca */ /* 0x000fec0008000100 */
[----:B------:R-:W-:Y:S02]  /*2c80*/  USEL UR7, URZ, 0x1, UP0 ;  /* 0x00000001ff077887 */ /* 0x000fe40008000000 */
[----:B------:R-:W-:-:S04]  /*2c90*/  USEL UR5, UR4, URZ, UP0 ;  /* 0x000000ff04057287 */ /* 0x000fc80008000000 */
[----:B------:R-:W-:Y:S02]  /*2ca0*/  LOP3.LUT R12, R12, UR7, RZ, 0x3c, !PT ;  /* 0x000000070c0c7c12 */ /* 0x000fe4000f8e3cff */
[----:B--2---:R-:W-:-:S04]  /*2cb0*/  SHF.L.U32 R4, R10, 0x1f, RZ ;  /* 0x0000001f0a047819 */ /* 0x004fc800000006ff */
[----:B------:R-:W2:Y:S02]  /*2cc0*/  SYNCS.PHASECHK.TRANS64.TRYWAIT P1, [R2+URZ+0x60], R4 ;  /* 0x00006004020075a7 */ /* 0x000ea400080211ff */
[----:B--2---:R-:W-:Y:S05]  /*2cd0*/  @!P1 BRA `(.L_x_50) ;  /* 0x0000003c00e89947 */ /* 0x004fea0003800000 */
.L_x_115:
[C---:B--2---:R-:W-:Y:S01]  /*2ce0*/  LEA R4, R11.reuse, UR6, 0x4 ;  /* 0x000000060b047c11 */ /* 0x044fe2000f8e20ff */
[----:B------:R-:W-:Y:S01]  /*2cf0*/  VIADD R2, R2, 0x70 ;  /* 0x0000007002027836 */ /* 0x000fe20000000000 */
[----:B------:R-:W-:Y:S01]  /*2d00*/  SEL R8, R8, RZ, P0 ;  /* 0x000000ff08087207 */ /* 0x000fe20000000000 */
[----:B------:R-:W-:-:S03]  /*2d10*/  VIADD R11, R11, 0x1 ;  /* 0x000000010b0b7836 */ /* 0x000fc60000000000 */
[----:B------:R-:W2:Y:S01]  /*2d20*/  LDS.128 R4, [R4+0xf0] ;  /* 0x0000f00004047984 */ /* 0x000ea20000000c00 */
[----:B------:R-:W-:Y:S02]  /*2d30*/  PRMT R2, RZ, 0x654, R2 ;  /* 0x00000654ff027816 */ /* 0x000fe40000000002 */
[C---:B------:R-:W-:Y:S01]  /*2d40*/  ISETP.NE.AND P1, PT, R11.reuse, 0x2, PT ;  /* 0x000000020b00780c */ /* 0x040fe20003f25270 */
[----:B------:R-:W-:Y:S01]  /*2d50*/  @!PT LDS RZ, [RZ] ;  /* 0x00000000fffff984 */ /* 0x000fe20000000800 */
[----:B------:R-:W-:Y:S01]  /*2d60*/  @!PT LDS RZ, [RZ] ;  /* 0x00000000fffff984 */ /* 0x000fe20000000800 */
[----:B------:R-:W-:Y:S01]  /*2d70*/  @!PT LDS RZ, [RZ] ;  /* 0x00000000fffff984 */ /* 0x000fe20000000800 */
[----:B------:R-:W-:Y:S01]  /*2d80*/  @!PT LDS RZ, [RZ] ;  /* 0x00000000fffff984 */ /* 0x000fe20000000800 */
[----:B------:R3:W-:Y:S06]  /*2d90*/  MEMBAR.ALL.CTA ;  /* 0x0000000000007992 */ /* 0x0007ec0000008000 */
[----:B---3--:R-:W3:Y:S01]  /*2da0*/  FENCE.VIEW.ASYNC.S ;  /* 0x00000000000073c6 */ /* 0x008ee20000000000 */
[----:B------:R-:W-:Y:S01]  /*2db0*/  SEL R11, R11, RZ, P1 ;  /* 0x000000ff0b0b7207 */ /* 0x000fe20000800000 */
[----:B---3--:R3:W-:Y:S01]  /*2dc0*/  SYNCS.ARRIVE.TRANS64.RED.A1T0 RZ, [R2+URZ], RZ ;  /* 0x000000ff02ff79a7 */ /* 0x0087e200081004ff */
[----:B--2---:R-:W-:-:S02]  /*2dd0*/  LOP3.LUT P3, RZ, R6, 0x1, RZ, 0xc0, !PT ;  /* 0x0000000106ff7812 */ /* 0x004fc4000786c0ff */
[----:B------:R-:W-:-:S04]  /*2de0*/  SEL R4, RZ, 0x1, P1 ;  /* 0x00000001ff047807 */ /* 0x000fc80000800000 */
[----:B------:R-:W-:Y:S02]  /*2df0*/  LOP3.LUT R10, R10, R4, RZ, 0x3c, !PT ;  /* 0x000000040a0a7212 */ /* 0x000fe400078e3cff */
[----:B---3--:R-:W-:-:S04]  /*2e00*/  SEL R2, RZ, 0x1, P0 ;  /* 0x00000001ff027807 */ /* 0x008fc80000000000 */
[----:B------:R-:W-:Y:S01]  /*2e10*/  LOP3.LUT R9, R9, R2, RZ, 0x3c, !PT ;  /* 0x0000000209097212 */ /* 0x000fe200078e3cff */
[----:B------:R-:W-:Y:S06]  /*2e20*/  @P3 BRA `(.L_x_51) ;  /* 0xfffffffc002c3947 */ /* 0x000fec000383ffff */
[----:B------:R-:W-:Y:S01]  /*2e30*/  ULEA UR4, UR5, UR6, 0x3 ;  /* 0x0000000605047291 */ /* 0x000fe2000f8e18ff */
[----:B------:R-:W-:-:S08]  /*2e40*/  SHF.L.U32 R2, R12, 0x1f, RZ ;  /* 0x0000001f0c027819 */ /* 0x000fd000000006ff */
[----:B------:R-:W2:Y:S02]  /*2e50*/  SYNCS.PHASECHK.TRANS64 P0, [UR4+0x70], R2 ;  /* 0x00007002ff0075a7 */ /* 0x000ea40008001004 */
[----:B--2---:R-:W-:Y:S05]  /*2e60*/  @P0 BRA `(.L_x_52) ;  /* 0x0000000000080947 */ /* 0x004fea0003800000 */
[----:B------:R-:W2:Y:S02]  /*2e70*/  SYNCS.PHASECHK.TRANS64.TRYWAIT P0, [UR4+0x70], R2 ;  /* 0x00007002ff0075a7 */ /* 0x000ea40008001104 */
[----:B--2---:R-:W-:Y:S05]  /*2e80*/  @!P0 BRA `(.L_x_53) ;  /* 0x0000003c00908947 */ /* 0x004fea0003800000 */
.L_x_52:
[----:B------:R-:W-:-:S04]  /*2e90*/  UIADD3 UR7, UPT, UPT, UR5, 0x1, URZ ;  /* 0x0000000105077890 */ /* 0x000fc8000fffe0ff */
[----:B------:R-:W-:-:S04]  /*2ea0*/  UISETP.NE.AND UP0, UPT, UR7, 0x2, UPT ;  /* 0x000000020700788c */ /* 0x000fc8000bf05270 */
[----:B------:R-:W-:Y:S02]  /*2eb0*/  USEL UR8, URZ, 0x1, UP0 ;  /* 0x00000001ff087887 */ /* 0x000fe40008000000 */
[----:B------:R-:W-:-:S04]  /*2ec0*/  USEL UR7, UR7, URZ, UP0 ;  /* 0x000000ff07077287 */ /* 0x000fc80008000000 */
[----:B------:R-:W-:Y:S01]  /*2ed0*/  ULEA UR7, UR7, UR6, 0x3 ;  /* 0x0000000607077291 */ /* 0x000fe2000f8e18ff */
[----:B--2---:R-:W-:-:S04]  /*2ee0*/  LOP3.LUT R2, R12, UR8, RZ, 0x3c, !PT ;  /* 0x000000080c027c12 */ /* 0x004fc8000f8e3cff */
[----:B------:R-:W-:-:S04]  /*2ef0*/  SHF.L.U32 R0, R2, 0x1f, RZ ;  /* 0x0000001f02007819 */ /* 0x000fc800000006ff */
[----:B------:R-:W2:Y:S02]  /*2f00*/  SYNCS.PHASECHK.TRANS64 P0, [UR7+0x70], R0 ;  /* 0x00007000ff0075a7 */ /* 0x000ea40008001007 */
[----:B-12---:R-:W-:Y:S05]  /*2f10*/  @P0 EXIT ;  /* 0x000000000000094d */ /* 0x006fea0003800000 */
[----:B------:R-:W-:Y:S02]  /*2f20*/  SHF.L.U32 R2, R2, 0x1f, RZ ;  /* 0x0000001f02027819 */ /* 0x000fe400000006ff */
[----:B------:R-:W-:-:S07]  /*2f30*/  MOV R0, UR7 ;  /* 0x0000000700007c02 */ /* 0x000fce0008000f00 */
.L_x_54:
[----:B-1----:R1:W2:Y:S02]  /*2f40*/  SYNCS.PHASECHK.TRANS64.TRYWAIT P0, [R0+URZ+0x70], R2 ;  /* 0x00007002000075a7 */ /* 0x0022a400080011ff */
[----:B--2---:R-:W-:Y:S05]  /*2f50*/  @!P0 NANOSLEEP.SYNCS 0x989680 ;  /* 0x009896800000895d */ /* 0x004fea0003900000 */
[----:B------:R-:W2:Y:S02]  /*2f60*/  @!P0 SYNCS.PHASECHK.TRANS64 P0, [R0+URZ+0x70], R2 ;  /* 0x00007002000085a7 */ /* 0x000ea400080010ff */
[----:B--2---:R-:W-:Y:S05]  /*2f70*/  @P0 EXIT ;  /* 0x000000000000094d */ /* 0x004fea0003800000 */
[----:B------:R-:W-:Y:S05]  /*2f80*/  BRA `(.L_x_54) ;  /* 0xfffffffc00ec7947 */ /* 0x000fea000383ffff */
.L_x_47:
[----:B------:R-:W-:Y:S05]  /*2f90*/  BRA.U UP4, `(.L_x_55) ;  /* 0x0000000d04d47547 */ /* 0x000fea000b800000 */
[----:B------:R-:W-:Y:S01]  /*2fa0*/  UMOV UR4, 0x40 ;  /* 0x0000004000047882 */ /* 0x000fe20000000000 */
[----:B------:R-:W-:Y:S01]  /*2fb0*/  NOP ;  /* 0x0000000000007918 */ /* 0x000fe20000000000 */
[----:B------:R-:W-:Y:S01]  /*2fc0*/  ULEA UR5, UR48, UR4, 0x18 ;  /* 0x0000000430057291 */ /* 0x000fe2000f8ec0ff */
[----:B------:R-:W-:Y:S02]  /*2fd0*/  UMOV UR6, 0x400 ;  /* 0x0000040000067882 */ /* 0x000fe40000000000 */
[----:B------:R-:W-:-:S06]  /*2fe0*/  ULEA UR6, UR48, UR6, 0x18 ;  /* 0x0000000630067291 */ /* 0x000fcc000f8ec0ff */
[----:B------:R-:W2:Y:S02]  /*2ff0*/  LDS.U8 R0, [UR5+0x1c] ;  /* 0x00001c05ff007984 */ /* 0x000ea40008000000 */
[----:B--2---:R-:W-:-:S13]  /*3000*/  ISETP.NE.AND P0, PT, R0, RZ, PT ;  /* 0x000000ff0000720c */ /* 0x004fda0003f05270 */
[----:B------:R-:W-:Y:S05]  /*3010*/  @P0 BRA `(.L_x_56) ;  /* 0x0000000000580947 */ /* 0x000fea0003800000 */
[----:B------:R-:W-:-:S13]  /*3020*/  ELECT P0, URZ, PT ;  /* 0x0000000000ff782f */ /* 0x000fda0003800000 */
[----:B------:R-:W-:Y:S05]  /*3030*/  @!P0 BRA `(.L_x_57) ;  /* 0x0000000000608947 */ /* 0x000fea0003800000 */
[----:B------:R-:W-:Y:S01]  /*3040*/  UMOV UR4, 0x10 ;  /* 0x0000001000047882 */ /* 0x000fe20000000000 */
[----:B------:R-:W-:Y:S01]  /*3050*/  HFMA2 R0, -RZ, RZ, 0, 5.9604644775390625e-08 ;  /* 0x00000001ff007431 */ /* 0x000fe200000001ff */
[----:B------:R-:W-:-:S03]  /*3060*/  MOV R3, 0xffff ;  /* 0x0000ffff00037802 */ /* 0x000fc60000000f00 */
[----:B------:R-:W-:Y:S04]  /*3070*/  DEPBAR.LE SB2, 0x36 ;  /* 0x0000ad800000791a */ /* 0x000fe80000000000 */
[----:B------:R-:W2:Y:S02]  /*3080*/  UTCATOMSWS.FIND_AND_SET.ALIGN UP0, UR4, UR4 ;  /* 0x00000004000475e3 */ /* 0x000ea40008000800 */
[----:B--2---:R-:W-:Y:S01]  /*3090*/  MOV R4, UR4 ;  /* 0x0000000400047c02 */ /* 0x004fe20008000f00 */
[----:B------:R-:W-:Y:S06]  /*30a0*/  BRA.U UP0, `(.L_x_58) ;  /* 0x0000000100187547 */ /* 0x000fec000b800000 */
.L_x_59:
[----:B------:R-:W-:Y:S05]  /*30b0*/  NANOSLEEP 0x64 ;  /* 0x000000640000795d */ /* 0x000fea0003800000 */
[----:B------:R-:W-:-:S05]  /*30c0*/  UMOV UR4, 0x10 ;  /* 0x0000001000047882 */ /* 0x000fca0000000000 */
[----:B------:R-:W-:Y:S04]  /*30d0*/  DEPBAR.LE SB2, 0x36 ;  /* 0x0000ad800000791a */ /* 0x000fe80000000000 */
[----:B------:R-:W2:Y:S02]  /*30e0*/  UTCATOMSWS.FIND_AND_SET.ALIGN UP0, UR4, UR4 ;  /* 0x00000004000475e3 */ /* 0x000ea40008000800 */
[----:B--2---:R-:W-:Y:S01]  /*30f0*/  MOV R4, UR4 ;  /* 0x0000000400047c02 */ /* 0x004fe20008000f00 */
[----:B------:R-:W-:Y:S05]  /*3100*/  BRA.U !UP0, `(.L_x_59) ;  /* 0xfffffffd08e87547 */ /* 0x000fea000b83ffff */
.L_x_58:
[-C--:B------:R-:W-:Y:S02]  /*3110*/  SHF.L.U32 R3, R3, R4.reuse, RZ ;  /* 0x0000000403037219 */ /* 0x080fe400000006ff */
[----:B------:R-:W-:Y:S01]  /*3120*/  SHF.L.U32 R0, R0, R4, RZ ;  /* 0x0000000400007219 */ /* 0x000fe200000006ff */
[----:B------:R-:W-:Y:S02]  /*3130*/  IMAD.SHL.U32 R4, R4, 0x20, RZ ;  /* 0x0000002004047824 */ /* 0x000fe400078e00ff */
[----:B------:R2:W-:Y:S04]  /*3140*/  ATOMS.OR RZ, [UR5+0x14], R3 ;  /* 0x00001403ffff798c */ /* 0x0005e8000b000005 */
[----:B------:R2:W-:Y:S04]  /*3150*/  ATOMS.OR RZ, [UR5+0x18], R0 ;  /* 0x00001800ffff798c */ /* 0x0005e8000b000005 */
[----:B------:R2:W-:Y:S01]  /*3160*/  STS [UR6+0x110], R4 ;  /* 0x00011004ff007988 */ /* 0x0005e20008000806 */
[----:B------:R-:W-:Y:S05]  /*3170*/  BRA `(.L_x_57) ;  /* 0x0000000000107947 */ /* 0x000fea0003800000 */
.L_x_56:
[----:B------:R-:W-:Y:S02]  /*3180*/  MOV R0, 0xffffffff ;  /* 0xffffffff00007802 */ /* 0x000fe40000000f00 */
[----:B------:R-:W-:-:S03]  /*3190*/  MOV R4, 0x31c0 ;  /* 0x000031c000047802 */ /* 0x000fc60000000f00 */
[----:B------:R2:W-:Y:S04]  /*31a0*/  STS [UR6+0x110], R0 ;  /* 0x00011000ff007988 */ /* 0x0005e80008000806 */
[----:B-12--5:R-:W-:Y:S05]  /*31b0*/  CALL.REL.NOINC `($__internal_1_$__cuda_sm10x_tcgen05_guardrail_trap_phase_invalid_during_alloc) ;  /* 0x0000004000107944 */ /* 0x026fea0003c00000 */
.L_x_57:
[----:B------:R-:W-:Y:S05]  /*31c0*/  WARPSYNC.ALL ;  /* 0x0000000000007948 */ /* 0x000fea0003800000 */
[----:B------:R-:W3:Y:S01]  /*31d0*/  S2UR UR4, SR_CgaCtaId ;  /* 0x00000000000479c3 */ /* 0x000ee20000008800 */
[----:B------:R-:W-:Y:S01]  /*31e0*/  UMOV UR26, 0x400 ;  /* 0x00000400001a7882 */ /* 0x000fe20000000000 */
[----:B------:R-:W-:-:S06]  /*31f0*/  NOP ;  /* 0x0000000000007918 */ /* 0x000fcc0000000000 */
[----:B------:R-:W-:Y:S06]  /*3200*/  BAR.ARV 0x6, 0xa0 ;  /* 0x0182800000007b1d */ /* 0x000fec0000002000 */
[----:B------:R-:W4:Y:S01]  /*3210*/  LDCU UR5, c[0x0][0x38c] ;  /* 0x00007180ff0577ac */ /* 0x000f220008000800 */
[----:B------:R-:W-:Y:S01]  /*3220*/  LOP3.LUT R2, R2, 0xffff, RZ, 0xc0, !PT ;  /* 0x0000ffff02027812 */ /* 0x000fe200078ec0ff */
[----:B------:R-:W-:Y:S01]  /*3230*/  IMAD.MOV.U32 R11, RZ, RZ, 0x1 ;  /* 0x00000001ff0b7424 */ /* 0x000fe200078e00ff */
[----:B------:R-:W-:Y:S01]  /*3240*/  CS2R R8, SRZ ;  /* 0x0000000000087805 */ /* 0x000fe2000001ff00 */
[----:B------:R-:W1:Y:S01]  /*3250*/  LDCU UR7, c[0x0][0x38c] ;  /* 0x00007180ff0777ac */ /* 0x000e620008000800 */
[----:B------:R-:W-:Y:S01]  /*3260*/  R2UR UR27, R2 ;  /* 0x00000000021b72ca */ /* 0x000fe200000e0000 */
[----:B------:R-:W-:Y:S01]  /*3270*/  IMAD.MOV.U32 R10, RZ, RZ, RZ ;  /* 0x000000ffff0a7224 */ /* 0x000fe200078e00ff */
[----:B------:R-:W-:Y:S01]  /*3280*/  UMOV UR30, URZ ;  /* 0x000000ff001e7c82 */ /* 0x000fe20008000000 */
[----:B------:R-:W-:Y:S01]  /*3290*/  UMOV UR24, URZ ;  /* 0x000000ff00187c82 */ /* 0x000fe20008000000 */
[----:B---3--:R-:W-:Y:S01]  /*32a0*/  ULEA UR26, UR4, UR26, 0x18 ;  /* 0x0000001a041a7291 */ /* 0x008fe2000f8ec0ff */
[----:B------:R-:W-:Y:S01]  /*32b0*/  UMOV UR38, 0x0 ;  /* 0x0000000000267882 */ /* 0x000fe20000000000 */
[----:B------:R-:W-:-:S02]  /*32c0*/  UMOV UR39, 0x4100490 ;  /* 0x0410049000277882 */ /* 0x000fc40000000000 */
[----:B------:R-:W-:Y:S02]  /*32d0*/  UIADD3 UR4, UPT, UPT, UR26, 0x2400, URZ ;  /* 0x000024001a047890 */ /* 0x000fe4000fffe0ff */
[----:B------:R-:W-:Y:S02]  /*32e0*/  UIADD3 UR6, UPT, UPT, UR26, 0xa400, URZ ;  /* 0x0000a4001a067890 */ /* 0x000fe4000fffe0ff */
[----:B----4-:R-:W-:Y:S01]  /*32f0*/  UIADD3 UR5, UPT, UPT, UR5, 0x7f, URZ ;  /* 0x0000007f05057890 */ /* 0x010fe2000fffe0ff */
[----:B--2---:R-:W2:Y:S01]  /*3300*/  LDS R0, [UR26+0x110] ;  /* 0x0001101aff007984 */ /* 0x004ea20008000800 */
[----:B-1----:R-:W-:Y:S01]  /*3310*/  UMOV UR36, 0x0 ;  /* 0x0000000000247882 */ /* 0x002fe20000000000 */
[----:B------:R-:W-:Y:S01]  /*3320*/  UMOV UR37, 0x4100490 ;  /* 0x0410049000257882 */ /* 0x000fe20000000000 */
[----:B------:R-:W-:Y:S02]  /*3330*/  USHF.R.S32.HI UR40, URZ, 0x1f, UR5 ;  /* 0x0000001fff287899 */ /* 0x000fe40008011405 */
[----:B------:R-:W-:-:S02]  /*3340*/  UISETP.GE.AND UP4, UPT, UR7, 0x1, UPT ;  /* 0x000000010700788c */ /* 0x000fc4000bf86270 */
[----:B------:R-:W-:Y:S02]  /*3350*/  ULEA.HI UR40, UR40, UR5, URZ, 0x7 ;  /* 0x0000000528287291 */ /* 0x000fe4000f8f38ff */
[----:B------:R-:W-:Y:S02]  /*3360*/  USHF.R.U32.HI UR5, URZ, 0x4, UR4 ;  /* 0x00000004ff057899 */ /* 0x000fe40008011604 */
[----:B------:R-:W-:Y:S02]  /*3370*/  USHF.R.S32.HI UR40, URZ, 0x7, UR40 ;  /* 0x00000007ff287899 */ /* 0x000fe40008011428 */
[----:B------:R-:W-:Y:S02]  /*3380*/  USHF.R.U32.HI UR4, URZ, 0x4, UR6 ;  /* 0x00000004ff047899 */ /* 0x000fe40008011606 */
[----:B------:R-:W-:Y:S02]  /*3390*/  UISETP.LT.AND UP0, UPT, UR40, 0x1, UPT ;  /* 0x000000012800788c */ /* 0x000fe4000bf01270 */
[----:B------:R-:W-:-:S02]  /*33a0*/  ULOP3.LUT UR5, UR5, 0x3fff, URZ, 0xc0, !UPT ;  /* 0x00003fff05057892 */ /* 0x000fc4000f8ec0ff */
[----:B------:R-:W-:Y:S02]  /*33b0*/  ULOP3.LUT UR4, UR4, 0x3fff, URZ, 0xc0, !UPT ;  /* 0x00003fff04047892 */ /* 0x000fe4000f8ec0ff */
[----:B------:R-:W-:Y:S02]  /*33c0*/  USEL UR41, UR40, 0x1, !UP0 ;  /* 0x0000000128297887 */ /* 0x000fe4000c000000 */
[----:B------:R-:W-:Y:S02]  /*33d0*/  ULOP3.LUT UR28, UR5, 0x10000, URZ, 0xfc, !UPT ;  /* 0x00010000051c7892 */ /* 0x000fe4000f8efcff */
[----:B------:R-:W-:Y:S02]  /*33e0*/  ULOP3.LUT UR29, UR4, 0x10000, URZ, 0xfc, !UPT ;  /* 0x00010000041d7892 */ /* 0x000fe4000f8efcff */
[----:B------:R-:W-:Y:S01]  /*33f0*/  UIADD3 UR41, UPT, UPT, -UR41, URZ, URZ ;  /* 0x000000ff29297290 */ /* 0x000fe2000fffe1ff */
[----:B------:R-:W-:Y:S01]  /*3400*/  UMOV UR34, 0x0 ;  /* 0x0000000000227882 */ /* 0x000fe20000000000 */
[----:B------:R-:W-:Y:S01]  /*3410*/  UMOV UR35, 0x4100490 ;  /* 0x0410049000237882 */ /* 0x000fe20000000000 */
[----:B------:R-:W-:Y:S01]  /*3420*/  UMOV UR32, 0x0 ;  /* 0x0000000000207882 */ /* 0x000fe20000000000 */
[----:B------:R-:W-:Y:S01]  /*3430*/  UMOV UR33, 0x4100490 ;  /* 0x0410049000217882 */ /* 0x000fe20000000000 */
[----:B--2---:R-:W-:-:S15]  /*3440*/  R2UR UR42, R0 ;  /* 0x00000000002a72ca */ /* 0x004fde00000e0000 */
.L_x_66:
[----:B------:R-:W-:Y:S02]  /*3450*/  LEA R0, R10, UR26, 0x3 ;  /* 0x0000001a0a007c11 */ /* 0x000fe4000f8e18ff */
[----:B------:R-:W-:Y:S02]  /*3460*/  SHF.L.U32 R2, R9, 0x1f, RZ ;  /* 0x0000001f09027819 */ /* 0x000fe400000006ff */
[----:B------:R-:W-:Y:S01]  /*3470*/  PLOP3.LUT P0, PT, PT, PT, UP4, 0x80, 0x8 ;  /* 0x000000000008781c */ /* 0x000fe20003f0f048 */
[----:B------:R-:W-:Y:S01]  /*3480*/  VIADD R3, R0, 0x70 ;  /* 0x0000007000037836 */ /* 0x000fe20000000000 */
[----:B-1----:R-:W1:Y:S02]  /*3490*/  SYNCS.PHASECHK.TRANS64.TRYWAIT P1, [R0+URZ+0x60], R2 ;  /* 0x00006002000075a7 */ /* 0x002e6400080211ff */
[----:B-1-3--:R-:W-:Y:S09]  /*34a0*/  @!P1 BRA `(.L_x_60) ;  /* 0x0000003800209947 */ /* 0x00aff20003800000 */
.L_x_117:
[----:B------:R-:W-:Y:S01]  /*34b0*/  LEA R4, R10, UR26, 0x4 ;  /* 0x0000001a0a047c11 */ /* 0x000fe2000f8e20ff */
[----:B------:R-:W-:Y:S01]  /*34c0*/  @UP4 ULEA UR4, UR24, UR26, 0x3 ;  /* 0x0000001a18044291 */ /* 0x000fe2000f8e18ff */
[----:B------:R-:W-:Y:S01]  /*34d0*/  PLOP3.LUT P2, PT, PT, PT, PT, 0x80, 0x8 ;  /* 0x000000000008781c */ /* 0x000fe20003f4f070 */
[----:B------:R-:W-:Y:S01]  /*34e0*/  ULEA UR31, UR30, UR26, 0x3 ;  /* 0x0000001a1e1f7291 */ /* 0x000fe2000f8e18ff */
[----:B------:R-:W-:Y:S02]  /*34f0*/  PRMT R3, RZ, 0x654, R3 ;  /* 0x00000654ff037816 */ /* 0x000fe40000000003 */
[----:B------:R-:W2:Y:S01]  /*3500*/  LDS.128 R4, [R4+0xf0] ;  /* 0x0000f00004047984 */ /* 0x000ea20000000c00 */
[----:B-1----:R-:W-:Y:S02]  /*3510*/  @P0 SHF.L.U32 R2, R8, 0x1f, RZ ;  /* 0x0000001f08020819 */ /* 0x002fe400000006ff */
[----:B------:R-:W-:Y:S01]  /*3520*/  SHF.L.U32 R0, R11, 0x1f, RZ ;  /* 0x0000001f0b007819 */ /* 0x000fe200000006ff */
[----:B------:R-:W-:Y:S01]  /*3530*/  @!PT LDS RZ, [RZ] ;  /* 0x00000000fffff984 */ /* 0x000fe20000000800 */
[----:B------:R-:W-:Y:S01]  /*3540*/  @!PT LDS RZ, [RZ] ;  /* 0x00000000fffff984 */ /* 0x000fe20000000800 */
[----:B------:R-:W-:Y:S01]  /*3550*/  @!PT LDS RZ, [RZ] ;  /* 0x00000000fffff984 */ /* 0x000fe20000000800 */
[----:B------:R-:W-:Y:S01]  /*3560*/  @!PT LDS RZ, [RZ] ;  /* 0x00000000fffff984 */ /* 0x000fe20000000800 */
[----:B------:R1:W-:Y:S06]  /*3570*/  MEMBAR.ALL.CTA ;  /* 0x0000000000007992 */ /* 0x0003ec0000008000 */
[----:B-1----:R-:W1:Y:S02]  /*3580*/  FENCE.VIEW.ASYNC.S ;  /* 0x00000000000073c6 */ /* 0x002e640000000000 */
[----:B-1----:R1:W-:Y:S01]  /*3590*/  SYNCS.ARRIVE.TRANS64.RED.A1T0 RZ, [R3+URZ], RZ ;  /* 0x000000ff03ff79a7 */ /* 0x0023e200081004ff */
[----:B------:R1:W3:Y:S01]  /*35a0*/  @P0 SYNCS.PHASECHK.TRANS64.TRYWAIT P2, [UR4], R2 ;  /* 0x00000002ff0005a7 */ /* 0x0002e20008041104 */
[----:B------:R-:W-:Y:S01]  /*35b0*/  ULEA.HI UR4, UR30, UR30, URZ, 0x1 ;  /* 0x0000001e1e047291 */ /* 0x000fe2000f8f08ff */
[----:B--2---:R-:W-:-:S03]  /*35c0*/  LOP3.LUT P1, RZ, R6, 0x1, RZ, 0xc0, !PT ;  /* 0x0000000106ff7812 */ /* 0x004fc6000782c0ff */
[----:B------:R-:W-:Y:S02]  /*35d0*/  USHF.L.U32 UR11, UR4, 0x5, URZ ;  /* 0x00000005040b7899 */ /* 0x000fe400080006ff */
[----:B------:R-:W-:Y:S02]  /*35e0*/  ULOP3.LUT UR4, UR4, 0xffe, URZ, 0xc0, !UPT ;  /* 0x00000ffe04047892 */ /* 0x000fe4000f8ec0ff */
[----:B------:R-:W-:Y:S02]  /*35f0*/  ULOP3.LUT UR11, UR11, 0xffffffc0, URZ, 0xc0, !UPT ;  /* 0xffffffc00b0b7892 */ /* 0x000fe4000f8ec0ff */
[----:B------:R-:W-:Y:S02]  /*3600*/  UIADD3 UR4, UPT, UPT, -UR4, UR30, URZ ;  /* 0x0000001e04047290 */ /* 0x000fe4000fffe1ff */
[----:B------:R-:W-:Y:S01]  /*3610*/  UIADD3 UR11, UPT, UPT, UR42, UR11, URZ ;  /* 0x0000000b2a0b7290 */ /* 0x000fe2000fffe0ff */
[----:B------:R-:W2:Y:S03]  /*3620*/  SYNCS.PHASECHK.TRANS64.TRYWAIT P0, [UR31+0xa0], R0 ;  /* 0x0000a000ff0075a7 */ /* 0x000ea6000800111f */
[----:B------:R-:W-:Y:S01]  /*3630*/  ULEA UR11, UR4, UR11, 0x14 ;  /* 0x0000000b040b7291 */ /* 0x000fe2000f8ea0ff */
[----:B-123--:R-:W-:Y:S11]  /*3640*/  @!P0 BRA `(.L_x_61) ;  /* 0x0000003400cc8947 */ /* 0x00eff60003800000 */
.L_x_119:
[----:B------:R-:W-:Y:S01]  /*3650*/  IADD3 R10, PT, PT, R10, 0x1, RZ ;  /* 0x000000010a0a7810 */ /* 0x000fe20007ffe0ff */
[----:B------:R-:W-:Y:S06]  /*3660*/  BRA.U !UP4, `(.L_x_62) ;  /* 0x000000010cc07547 */ /* 0x000fec000b800000 */
[----:B------:R-:W-:Y:S01]  /*3670*/  UPLOP3.LUT UP2, UPT, UPT, UPT, UPT, 0x40, 0x4 ;  /* 0x000000000004789c */ /* 0x000fe20003f4e870 */
[----:B------:R-:W-:Y:S01]  /*3680*/  UMOV UR23, UR41 ;  /* 0x0000002900177c82 */ /* 0x000fe20008000000 */
[----:B------:R-:W-:Y:S01]  /*3690*/  UMOV UR22, UR40 ;  /* 0x0000002800167c82 */ /* 0x000fe20008000000 */
[----:B------:R-:W-:-:S08]  /*36a0*/  UMOV UR10, UR24 ;  /* 0x00000018000a7c82 */ /* 0x000fd00008000000 */
.L_x_65:
[----:B------:R-:W-:Y:S02]  /*36b0*/  UIADD3 UR23, UPT, UPT, UR23, 0x1, URZ ;  /* 0x0000000117177890 */ /* 0x000fe4000fffe0ff */
[----:B--2---:R-:W-:Y:S02]  /*36c0*/  ULEA UR5, UR10, UR26, 0x3 ;  /* 0x0000001a0a057291 */ /* 0x004fe4000f8e18ff */
[----:B------:R-:W-:Y:S01]  /*36d0*/  UISETP.NE.AND UP3, UPT, UR23, URZ, UPT ;  /* 0x000000ff1700728c */ /* 0x000fe2000bf65270 */
[----:B---3--:R-:W-:Y:S10]  /*36e0*/  @P2 BRA `(.L_x_63) ;  /* 0x00000000000c2947 */ /* 0x008ff40003800000 */
[----:B-1----:R-:W-:Y:S04]  /*36f0*/  SHF.L.U32 R2, R8, 0x1f, RZ ;  /* 0x0000001f08027819 */ /* 0x002fe800000006ff */
[----:B------:R-:W1:Y:S02]  /*3700*/  SYNCS.PHASECHK.TRANS64.TRYWAIT P0, [UR5], R2 ;  /* 0x00000002ff0075a7 */ /* 0x000e640008001105 */
[----:B-1----:R-:W-:Y:S05]  /*3710*/  @!P0 BRA `(.L_x_64) ;  /* 0x0000003400b08947 */ /* 0x002fea0003800000 */
.L_x_63:
[----:B------:R-:W-:Y:S01]  /*3720*/  UISETP.NE.AND UP0, UPT, UR22, 0x1, UPT ;  /* 0x000000011600788c */ /* 0x000fe2000bf05270 */
[----:B------:R-:W-:Y:S01]  /*3730*/  PLOP3.LUT P2, PT, PT, PT, PT, 0x80, 0x8 ;  /* 0x000000000008781c */ /* 0x000fe20003f4f070 */
[----:B------:R-:W-:Y:S02]  /*3740*/  UIADD3 UR4, UPT, UPT, UR10, 0x1, URZ ;  /* 0x000000010a047890 */ /* 0x000fe4000fffe0ff */
[----:B------:R-:W-:Y:S02]  /*3750*/  UIADD3 UR25, UPT, UPT, UR5, 0x20, URZ ;  /* 0x0000002005197890 */ /* 0x000fe4000fffe0ff */
[----:B------:R-:W-:Y:S01]  /*3760*/  UISETP.NE.AND UP1, UPT, UR4, 0x4, UPT ;  /* 0x000000040400788c */ /* 0x000fe2000bf25270 */
[----:B------:R-:W-:Y:S01]  /*3770*/  PLOP3.LUT P0, PT, PT, PT, UP0, 0x80, 0x8 ;  /* 0x000000000008781c */ /* 0x000fe20003f0f008 */
[----:B------:R-:W-:Y:S02]  /*3780*/  UIADD3 UR22, UPT, UPT, UR22, -0x1, URZ ;  /* 0xffffffff16167890 */ /* 0x000fe4000fffe0ff */
[----:B------:R-:W-:Y:S02]  /*3790*/  USEL UR6, URZ, 0x1, UP1 ;  /* 0x00000001ff067887 */ /* 0x000fe40008800000 */
[----:B------:R-:W-:Y:S01]  /*37a0*/  USEL UR24, UR4, URZ, UP1 ;  /* 0x000000ff04187287 */ /* 0x000fe20008800000 */
[----:B------:R-:W-:Y:S01]  /*37b0*/  UMOV UR7, 0x40004040 ;  /* 0x4000404000077882 */ /* 0x000fe20000000000 */
[----:B------:R-:W-:Y:S02]  /*37c0*/  UMOV UR5, 0x40004040 ;  /* 0x4000404000057882 */ /* 0x000fe40000000000 */
[----:B------:R-:W-:Y:S01]  /*37d0*/  @UP0 ULEA UR4, UR24, UR26, 0x3 ;  /* 0x0000001a18040291 */ /* 0x000fe2000f8e18ff */
[----:B------:R-:W-:Y:S01]  /*37e0*/  LOP3.LUT R8, R8, UR6, RZ, 0x3c, !PT ;  /* 0x0000000608087c12 */ /* 0x000fe2000f8e3cff */
[----:B------:R-:W-:Y:S01]  /*37f0*/  ULEA UR6, UR10, UR29, 0x9 ;  /* 0x0000001d0a067291 */ /* 0x000fe2000f8e48ff */
[----:B------:R-:W-:Y:S02]  /*3800*/  UMOV UR21, 0x40004040 ;  /* 0x4000404000157882 */ /* 0x000fe40000000000 */
[----:B-1----:R-:W-:Y:S01]  /*3810*/  @P0 SHF.L.U32 R0, R8, 0x1f, RZ ;  /* 0x0000001f08000819 */ /* 0x002fe200000006ff */
[----:B------:R-:W-:Y:S02]  /*3820*/  UIADD3 UR20, UPT, UPT, UR6, 0x2, URZ ;  /* 0x0000000206147890 */ /* 0x000fe4000fffe0ff */
[----:B------:R-:W-:Y:S01]  /*3830*/  UIADD3 UR16, UPT, UPT, UR6, 0x4, URZ ;  /* 0x0000000406107890 */ /* 0x000fe2000fffe0ff */
[----:B------:R2:W3:Y:S01]  /*3840*/  @P0 SYNCS.PHASECHK.TRANS64.TRYWAIT P2, [UR4], R0 ;  /* 0x00000000ff0005a7 */ /* 0x0004e20008041104 */
[----:B------:R-:W-:Y:S02]  /*3850*/  ULEA UR4, UR10, UR28, 0x9 ;  /* 0x0000001c0a047291 */ /* 0x000fe4000f8e48ff */
[----:B------:R-:W-:Y:S02]  /*3860*/  UIADD3 UR12, UPT, UPT, UR6, 0x6, URZ ;  /* 0x00000006060c7890 */ /* 0x000fe4000fffe0ff */
[----:B------:R-:W-:Y:S02]  /*3870*/  UIADD3 UR18, UPT, UPT, UR4, 0x2, URZ ;  /* 0x0000000204127890 */ /* 0x000fe4000fffe0ff */
[----:B------:R-:W-:Y:S02]  /*3880*/  UIADD3 UR14, UPT, UPT, UR4, 0x4, URZ ;  /* 0x00000004040e7890 */ /* 0x000fe4000fffe0ff */
[----:B------:R-:W-:Y:S01]  /*3890*/  UIADD3 UR8, UPT, UPT, UR4, 0x6, URZ ;  /* 0x0000000604087890 */ /* 0x000fe2000fffe0ff */
[----:B------:R2:W-:Y:S01]  /*38a0*/  UTCQMMA gdesc[UR4], gdesc[UR6], tmem[UR11], tmem[UR38], idesc[UR39], UP2 ;  /* 0x00ff2606040075ea */ /* 0x0005e2000900030b */
[----:B------:R-:W-:Y:S01]  /*38b0*/  UPLOP3.LUT UP2, UPT, UPT, UPT, UPT, 0x80, 0x8 ;  /* 0x000000000008789c */ /* 0x000fe20003f4f070 */
[----:B------:R-:W-:Y:S01]  /*38c0*/  UMOV UR19, 0x40004040 ;  /* 0x4000404000137882 */ /* 0x000fe20000000000 */
[----:B------:R-:W-:Y:S01]  /*38d0*/  UMOV UR17, 0x40004040 ;  /* 0x4000404000117882 */ /* 0x000fe20000000000 */
[----:B------:R2:W-:Y:S01]  /*38e0*/  UTCQMMA gdesc[UR18], gdesc[UR20], tmem[UR11], tmem[UR36], idesc[UR37], UPT ;  /* 0x00ff2414120075ea */ /* 0x0005e2000b80030b */
[----:B------:R-:W-:Y:S01]  /*38f0*/  UMOV UR15, 0x40004040 ;  /* 0x40004040000f7882 */ /* 0x000fe20000000000 */
[----:B------:R-:W-:Y:S01]  /*3900*/  UMOV UR13, 0x40004040 ;  /* 0x40004040000d7882 */ /* 0x000fe20000000000 */
[----:B------:R-:W-:Y:S01]  /*3910*/  UMOV UR9, 0x40004040 ;  /* 0x4000404000097882 */ /* 0x000fe20000000000 */
[----:B------:R2:W-:Y:S01]  /*3920*/  UTCQMMA gdesc[UR14], gdesc[UR16], tmem[UR11], tmem[UR34], idesc[UR35], UPT ;  /* 0x00ff22100e0075ea */ /* 0x0005e2000b80030b */
[----:B------:R2:W-:Y:S01]  /*3930*/  UTCQMMA gdesc[UR8], gdesc[UR12], tmem[UR11], tmem[UR32], idesc[UR33], UPT ;  /* 0x00ff200c080075ea */ /* 0x0005e2000b80030b */
[----:B------:R2:W-:Y:S01]  /*3940*/  UTCBAR.MULTICAST [UR25], URZ, UR27 ;  /* 0x000000ff190073e9 */ /* 0x0005e2000800081b */
[----:B------:R-:W-:Y:S01]  /*3950*/  UMOV UR10, UR24 ;  /* 0x00000018000a7c82 */ /* 0x000fe20008000000 */
[----:B------:R-:W-:Y:S05]  /*3960*/  BRA.U UP3, `(.L_x_65) ;  /* 0xfffffffd03507547 */ /* 0x000fea000b83ffff */
.L_x_62:
[----:B--2---:R-:W-:Y:S01]  /*3970*/  UIADD3 UR4, UPT, UPT, UR30, 0x1, URZ ;  /* 0x000000011e047890 */ /* 0x004fe2000fffe0ff */
[C---:B------:R-:W-:Y:S01]  /*3980*/  ISETP.NE.AND P0, PT, R10.reuse, 0x2, PT ;  /* 0x000000020a00780c */ /* 0x040fe20003f05270 */
[----:B------:R-:W-:Y:S02]  /*3990*/  UIADD3 UR5, UPT, UPT, UR31, 0x80, URZ ;  /* 0x000000801f057890 */ /* 0x000fe4000fffe0ff */
[----:B------:R-:W-:Y:S01]  /*39a0*/  UISETP.NE.AND UP0, UPT, UR4, 0x4, UPT ;  /* 0x000000040400788c */ /* 0x000fe2000bf05270 */
[----:B-1----:R-:W-:Y:S02]  /*39b0*/  SEL R0, RZ, 0x1, P0 ;  /* 0x00000001ff007807 */ /* 0x002fe40000000000 */
[----:B------:R-:W-:Y:S01]  /*39c0*/  SEL R10, R10, RZ, P0 ;  /* 0x000000ff0a0a7207 */ /* 0x000fe20000000000 */
[----:B------:R-:W-:Y:S01]  /*39d0*/  USEL UR6, URZ, 0x1, UP0 ;  /* 0x00000001ff067887 */ /* 0x000fe20008000000 */
[----:B------:R-:W-:Y:S01]  /*39e0*/  LOP3.LUT R9, R9, R0, RZ, 0x3c, !PT ;  /* 0x0000000009097212 */ /* 0x000fe200078e3cff */
[----:B------:R-:W-:Y:S01]  /*39f0*/  USEL UR30, UR4, URZ, UP0 ;  /* 0x000000ff041e7287 */ /* 0x000fe20008000000 */
[----:B------:R1:W-:Y:S03]  /*3a00*/  UTCBAR [UR5], URZ ;  /* 0x000000ff050073e9 */ /* 0x0003e600080000ff */
[----:B------:R-:W-:Y:S01]  /*3a10*/  LOP3.LUT R11, R11, UR6, RZ, 0x3c, !PT ;  /* 0x000000060b0b7c12 */ /* 0x000fe2000f8e3cff */
[----:B------:R-:W-:Y:S07]  /*3a20*/  @P1 BRA `(.L_x_66) ;  /* 0xfffffff800881947 */ /* 0x000fee000383ffff */
[----:B------:R-:W2:Y:S01]  /*3a30*/  S2UR UR8, SR_CgaCtaId ;  /* 0x00000000000879c3 */ /* 0x000ea20000008800 */
[----:B------:R-:W-:Y:S01]  /*3a40*/  ELECT P0, URZ, PT ;  /* 0x0000000000ff782f */ /* 0x000fe20003800000 */
[----:B------:R-:W-:Y:S01]  /*3a50*/  IMAD.MOV.U32 R0, RZ, RZ, 0x1 ;  /* 0x00000001ff007424 */ /* 0x000fe200078e00ff */
[----:B------:R-:W-:Y:S01]  /*3a60*/  UIADD3 UR26, UPT, UPT, UR26, 0xa0, URZ ;  /* 0x000000a01a1a7890 */ /* 0x000fe2000fffe0ff */
[----:B------:R-:W-:Y:S01]  /*3a70*/  SHF.L.U32 R2, R11, 0x1f, RZ ;  /* 0x0000001f0b027819 */ /* 0x000fe200000006ff */
[----:B------:R-:W-:-:S03]  /*3a80*/  UMOV UR4, 0x40 ;  /* 0x0000004000047882 */ /* 0x000fc60000000000 */
[----:B------:R-:W-:Y:S01]  /*3a90*/  UVIRTCOUNT.DEALLOC.SMPOOL 0x80 ;  /* 0x000000800000784c */ /* 0x000fe20000000000 */
[----:B--2---:R-:W-:Y:S02]  /*3aa0*/  ULEA UR8, UR8, UR4, 0x18 ;  /* 0x0000000408087291 */ /* 0x004fe4000f8ec0ff */
[----:B------:R-:W-:-:S07]  /*3ab0*/  ULEA UR4, UR30, UR26, 0x3 ;  /* 0x0000001a1e047291 */ /* 0x000fce000f8e18ff */
[----:B------:R2:W-:Y:S02]  /*3ac0*/  @P0 STS.U8 [UR8+0x1c], R0 ;  /* 0x00001c00ff000988 */ /* 0x0005e40008000008 */
[----:B------:R-:W4:Y:S02]  /*3ad0*/  SYNCS.PHASECHK.TRANS64.TRYWAIT P0, [UR4], R2 ;  /* 0x00000002ff0075a7 */ /* 0x000f240008001104 */
[----:B--2-4-:R-:W-:Y:S05]  /*3ae0*/  @!P0 BRA `(.L_x_67) ;  /* 0x0000003000d48947 */ /* 0x014fea0003800000 */
.L_x_122:
[----:B------:R-:W-:-:S04]  /*3af0*/  UIADD3 UR4, UPT, UPT, UR30, 0x1, URZ ;  /* 0x000000011e047890 */ /* 0x000fc8000fffe0ff */
[----:B------:R-:W-:-:S04]  /*3b00*/  UISETP.NE.AND UP0, UPT, UR4, 0x4, UPT ;  /* 0x000000040400788c */ /* 0x000fc8000bf05270 */
[----:B------:R-:W-:Y:S02]  /*3b10*/  USEL UR6, URZ, 0x1, UP0 ;  /* 0x00000001ff067887 */ /* 0x000fe40008000000 */
[----:B------:R-:W-:-:S04]  /*3b20*/  USEL UR4, UR4, URZ, UP0 ;  /* 0x000000ff04047287 */ /* 0x000fc80008000000 */
[----:B-1----:R-:W-:Y:S01]  /*3b30*/  ULEA UR5, UR4, UR26, 0x3 ;  /* 0x0000001a04057291 */ /* 0x002fe2000f8e18ff */
[----:B--2---:R-:W-:-:S04]  /*3b40*/  LOP3.LUT R2, R11, UR6, RZ, 0x3c, !PT ;  /* 0x000000060b027c12 */ /* 0x004fc8000f8e3cff */
[----:B------:R-:W-:-:S04]  /*3b50*/  SHF.L.U32 R3, R2, 0x1f, RZ ;  /* 0x0000001f02037819 */ /* 0x000fc800000006ff */
[----:B------:R-:W1:Y:S02]  /*3b60*/  SYNCS.PHASECHK.TRANS64.TRYWAIT P0, [UR5], R3 ;  /* 0x00000003ff0075a7 */ /* 0x000e640008001105 */
[----:B-1----:R-:W-:Y:S05]  /*3b70*/  @!P0 BRA `(.L_x_68) ;  /* 0x0000003000c88947 */ /* 0x002fea0003800000 */
.L_x_124:
        /* <DEDUP_REMOVED lines=9> */
.L_x_126:
[----:B------:R-:W-:-:S04]  /*3c10*/  UIADD3 UR4, UPT, UPT, UR4, 0x1, URZ ;  /* 0x0000000104047890 */ /* 0x000fc8000fffe0ff */
[----:B------:R-:W-:-:S04]  /*3c20*/  UISETP.NE.AND UP0, UPT, UR4, 0x4, UPT ;  /* 0x000000040400788c */ /* 0x000fc8000bf05270 */
[----:B------:R-:W-:Y:S02]  /*3c30*/  USEL UR5, URZ, 0x1, UP0 ;  /* 0x00000001ff057887 */ /* 0x000fe40008000000 */
[----:B------:R-:W-:-:S04]  /*3c40*/  USEL UR4, UR4, URZ, UP0 ;  /* 0x000000ff04047287 */ /* 0x000fc80008000000 */
[----:B------:R-:W-:Y:S01]  /*3c50*/  ULEA UR4, UR4, UR26, 0x3 ;  /* 0x0000001a04047291 */ /* 0x000fe2000f8e18ff */
[----:B------:R-:W-:-:S04]  /*3c60*/  LOP3.LUT R2, R2, UR5, RZ, 0x3c, !PT ;  /* 0x0000000502027c12 */ /* 0x000fc8000f8e3cff */
[----:B------:R-:W-:-:S04]  /*3c70*/  SHF.L.U32 R2, R2, 0x1f, RZ ;  /* 0x0000001f02027819 */ /* 0x000fc800000006ff */
[----:B------:R-:W2:Y:S02]  /*3c80*/  SYNCS.PHASECHK.TRANS64.TRYWAIT P0, [UR4], R2 ;  /* 0x00000002ff0075a7 */ /* 0x000ea40008001104 */
[----:B--2---:R-:W-:Y:S05]  /*3c90*/  @!P0 BRA `(.L_x_70) ;  /* 0x0000003000b08947 */ /* 0x004fea0003800000 */
.L_x_128:
[----:B------:R-:W-:Y:S01]  /*3ca0*/  NOP ;  /* 0x0000000000007918 */ /* 0x000fe20000000000 */
[----:B-1----:R-:W1:Y:S01]  /*3cb0*/  LDS R0, [UR8+0x14] ;  /* 0x00001408ff007984 */ /* 0x002e620008000800 */
[----:B------:R-:W-:Y:S01]  /*3cc0*/  ULOP3.LUT UR4, UR42, 0xffff, URZ, 0xc0, !UPT ;  /* 0x0000ffff2a047892 */ /* 0x000fe2000f8ec0ff */
[----:B------:R-:W-:Y:S01]  /*3cd0*/  UMOV UR5, 0xffff ;  /* 0x0000ffff00057882 */ /* 0x000fe20000000000 */
[----:B------:R-:W-:Y:S02]  /*3ce0*/  UMOV UR6, 0x1 ;  /* 0x0000000100067882 */ /* 0x000fe40000000000 */
[----:B------:R-:W-:-:S04]  /*3cf0*/  USHF.R.U32.HI UR4, URZ, 0x5, UR4 ;  /* 0x00000005ff047899 */ /* 0x000fc80008011604 */
[----:B------:R-:W-:Y:S02]  /*3d00*/  USHF.L.U32 UR5, UR5, UR4, URZ ;  /* 0x0000000405057299 */ /* 0x000fe400080006ff */
[----:B------:R-:W-:-:S04]  /*3d10*/  USHF.L.U32 UR4, UR6, UR4, URZ ;  /* 0x0000000406047299 */ /* 0x000fc800080006ff */
[----:B-1----:R-:W-:-:S04]  /*3d20*/  LOP3.LUT R0, R0, UR5, RZ, 0xc0, !PT ;  /* 0x0000000500007c12 */ /* 0x002fc8000f8ec0ff */
[----:B------:R-:W-:-:S13]  /*3d30*/  ISETP.NE.AND P0, PT, R0, UR5, PT ;  /* 0x0000000500007c0c */ /* 0x000fda000bf05270 */
[----:B------:R-:W-:Y:S05]  /*3d40*/  @P0 BRA `(.L_x_71) ;  /* 0x0000000000580947 */ /* 0x000fea0003800000 */
[----:B------:R-:W1:Y:S02]  /*3d50*/  LDS R0, [UR8+0x18] ;  /* 0x00001808ff007984 */ /* 0x000e640008000800 */
[----:B-1----:R-:W-:-:S04]  /*3d60*/  LOP3.LUT R0, R0, UR4, RZ, 0xc0, !PT ;  /* 0x0000000400007c12 */ /* 0x002fc8000f8ec0ff */
[----:B------:R-:W-:-:S13]  /*3d70*/  ISETP.NE.AND P0, PT, R0, UR4, PT ;  /* 0x0000000400007c0c */ /* 0x000fda000bf05270 */
[----:B------:R-:W-:Y:S05]  /*3d80*/  @P0 BRA `(.L_x_72) ;  /* 0x00000000003c0947 */ /* 0x000fea0003800000 */
[----:B------:R-:W1:Y:S01]  /*3d90*/  S2R R2, SR_LANEID ;  /* 0x0000000000027919 */ /* 0x000e620000000000 */
[----:B------:R-:W-:-:S06]  /*3da0*/  ULOP3.LUT UR5, URZ, UR5, URZ, 0x33, !UPT ;  /* 0x00000005ff057292 */ /* 0x000fcc000f8e33ff */
[----:B------:R-:W-:-:S04]  /*3db0*/  IMAD.U32 R0, RZ, RZ, UR5 ;  /* 0x00000005ff007e24 */ /* 0x000fc8000f8e00ff */
[----:B------:R2:W4:Y:S02]  /*3dc0*/  REDUX UR7, R0 ;  /* 0x00000000000773c4 */ /* 0x0005240000000000 */
[----:B------:R1:W-:Y:S01]  /*3dd0*/  UTCATOMSWS.AND URZ, UR5 ;  /* 0x0000000500ff79e3 */ /* 0x0003e20008000000 */
[----:B--2---:R-:W-:Y:S01]  /*3de0*/  LOP3.LUT R0, RZ, UR4, RZ, 0x33, !PT ;  /* 0x00000004ff007c12 */ /* 0x004fe2000f8e33ff */
[----:B------:R-:W-:Y:S02]  /*3df0*/  VOTEU.ANY UR4, UPT, PT ;  /* 0x0000000000047886 */ /* 0x000fe400038e0100 */
[----:B------:R-:W-:Y:S02]  /*3e00*/  UFLO.U32 UR4, UR4 ;  /* 0x00000004000472bd */ /* 0x000fe400080e0000 */
[----:B------:R-:W2:Y:S04]  /*3e10*/  REDUX UR6, R0 ;  /* 0x00000000000673c4 */ /* 0x000ea80000000000 */
[----:B-1----:R-:W-:-:S02]  /*3e20*/  ISETP.EQ.U32.AND P0, PT, R2, UR4, PT ;  /* 0x0000000402007c0c */ /* 0x002fc4000bf02070 */
[----:B----4-:R-:W-:-:S11]  /*3e30*/  MOV R2, UR7 ;  /* 0x0000000700027c02 */ /* 0x010fd60008000f00 */
[----:B------:R1:W-:Y:S01]  /*3e40*/  @P0 ATOMS.AND RZ, [UR8+0x14], R2 ;  /* 0x00001402ffff098c */ /* 0x0003e2000a800008 */
[----:B--2---:R-:W-:-:S05]  /*3e50*/  IMAD.U32 R0, RZ, RZ, UR6 ;  /* 0x00000006ff007e24 */ /* 0x004fca000f8e00ff */
[----:B------:R1:W-:Y:S01]  /*3e60*/  @P0 ATOMS.AND RZ, [UR8+0x18], R0 ;  /* 0x00001800ffff098c */ /* 0x0003e2000a800008 */
[----:B------:R-:W-:Y:S05]  /*3e70*/  BRA `(.L_x_73) ;  /* 0x0000000000147947 */ /* 0x000fea0003800000 */
.L_x_72:
[----:B------:R-:W-:Y:S02]  /*3e80*/  MOV R2, 0x3ea0 ;  /* 0x00003ea000027802 */ /* 0x000fe40000000f00 */
[----:B---3-5:R-:W-:Y:S05]  /*3e90*/  CALL.REL.NOINC `($__internal_0_$__cuda_sm10x_tcgen05_guardrail_trap_col_being_dealloced_not_returned_by_alloc) ;  /* 0x0000003000cc7944 */ /* 0x028fea0003c00000 */
[----:B------:R-:W-:Y:S05]  /*3ea0*/  BRA `(.L_x_73) ;  /* 0x0000000000087947 */ /* 0x000fea0003800000 */
.L_x_71:
[----:B------:R-:W-:Y:S02]  /*3eb0*/  MOV R2, 0x3ed0 ;  /* 0x00003ed000027802 */ /* 0x000fe40000000f00 */
[----:B---3-5:R-:W-:Y:S05]  /*3ec0*/  CALL.REL.NOINC `($__internal_2_$__cuda_sm10x_tcgen05_guardrail_trap_unallocated_columns_being_dealloced) ;  /* 0x0000003000d87944 */ /* 0x028fea0003c00000 */
.L_x_73:
[----:B------:R-:W-:Y:S01]  /*3ed0*/  NOP ;  /* 0x0000000000007918 */ /* 0x000fe20000000000 */
[----:B------:R-:W-:Y:S05]  /*3ee0*/  EXIT ;  /* 0x000000000000794d */ /* 0x000fea0003800000 */
.L_x_55:
[----:B------:R-:W-:-:S09]  /*3ef0*/  UISETP.NE.OR UP0, UPT, UR22, 0x3, !UP3 ;  /* 0x000000031600788c */ /* 0x000fd2000df05670 */
[----:B------:R-:W-:Y:S05]  /*3f00*/  BRA.U UP0, `(.L_x_74) ;  /* 0x0000000d00087547 */ /* 0x000fea000b800000 */
[----:B------:R-:W2:Y:S01]  /*3f10*/  LDCU UR26, c[0x0][0x370] ;  /* 0x00006e00ff1a77ac */ /* 0x000ea20008000800 */
[----:B------:R-:W3:Y:S01]  /*3f20*/  LDC.64 R16, c[0x0][0x348] ;  /* 0x0000d200ff107b82 */ /* 0x000ee20000000a00 */
[----:B------:R-:W-:Y:S02]  /*3f30*/  HFMA2 R13, -RZ, RZ, 0, 0 ;  /* 0x00000000ff0d7431 */ /* 0x000fe400000001ff */
[----:B------:R-:W-:Y:S01]  /*3f40*/  IMAD.MOV.U32 R15, RZ, RZ, 0x1 ;  /* 0x00000001ff0f7424 */ /* 0x000fe200078e00ff */
[----:B------:R-:W2:Y:S01]  /*3f50*/  LDCU.128 UR28, c[0x0][0xb10] ;  /* 0x00016200ff1c77ac */ /* 0x000ea20008000c00 */
[----:B------:R-:W-:Y:S01]  /*3f60*/  IMAD.MOV.U32 R14, RZ, RZ, RZ ;  /* 0x000000ffff0e7224 */ /* 0x000fe200078e00ff */
[----:B------:R-:W-:Y:S01]  /*3f70*/  MOV R12, 0x1000 ;  /* 0x00001000000c7802 */ /* 0x000fe20000000f00 */
[----:B------:R-:W4:Y:S01]  /*3f80*/  LDCU UR25, c[0x0][0x374] ;  /* 0x00006e80ff1977ac */ /* 0x000f220008000800 */
[----:B------:R-:W1:Y:S01]  /*3f90*/  LDC.64 R2, c[0x0][0x888] ;  /* 0x00022200ff027b82 */ /* 0x000e620000000a00 */
[----:B------:R-:W4:Y:S01]  /*3fa0*/  LDCU UR16, c[0x0][0xb0c] ;  /* 0x00016180ff1077ac */ /* 0x000f220008000800 */
[----:B------:R-:W3:Y:S06]  /*3fb0*/  LDCU UR35, c[0x0][0xb20] ;  /* 0x00016400ff2377ac */ /* 0x000eec0008000800 */
[----:B------:R-:W1:Y:S01]  /*3fc0*/  LDC.64 R4, c[0x0][0x890] ;  /* 0x00022400ff047b82 */ /* 0x000e620000000a00 */
[----:B------:R-:W3:Y:S01]  /*3fd0*/  LDCU UR4, c[0x0][0xb30] ;  /* 0x00016600ff0477ac */ /* 0x000ee20008000800 */
[----:B------:R-:W-:Y:S01]  /*3fe0*/  UMOV UR17, 0x400 ;  /* 0x0000040000117882 */ /* 0x000fe20000000000 */
[----:B--2---:R-:W-:-:S02]  /*3ff0*/  UIMAD.WIDE.U32 UR32, UR26, UR28, URZ ;  /* 0x0000001c1a2072a5 */ /* 0x004fc4000f8e00ff */
[----:B----4-:R-:W-:Y:S02]  /*4000*/  UIMAD.WIDE.U32 UR6, UR25, UR31, URZ ;  /* 0x0000001f190672a5 */ /* 0x010fe4000f8e00ff */
[----:B------:R-:W-:Y:S02]  /*4010*/  ULEA UR17, UR48, UR17, 0x18 ;  /* 0x0000001130117291 */ /* 0x000fe4000f8ec0ff */
[----:B------:R-:W-:Y:S02]  /*4020*/  UPLOP3.LUT UP3, UPT, UPT, UPT, UPT, 0x40, 0x4 ;  /* 0x000000000004789c */ /* 0x000fe40003f6e870 */
[----:B------:R-:W-:Y:S01]  /*4030*/  UIADD3 UR5, UPT, UPT, UR17, 0x40, URZ ;  /* 0x0000004011057890 */ /* 0x000fe2000fffe0ff */
[----:B------:R-:W-:Y:S01]  /*4040*/  UMOV UR32, UR33 ;  /* 0x0000002100207c82 */ /* 0x000fe20008000000 */
[----:B------:R-:W-:Y:S01]  /*4050*/  UMOV UR27, UR7 ;  /* 0x00000007001b7c82 */ /* 0x000fe20008000000 */
[----:B------:R-:W-:Y:S02]  /*4060*/  UISETP.GE.AND UP0, UPT, UR40, 0x1, UPT ;  /* 0x000000012800788c */ /* 0x000fe4000bf06270 */
[----:B------:R-:W-:Y:S01]  /*4070*/  UISETP.NE.AND UP4, UPT, UR40, 0x1, UPT ;  /* 0x000000012800788c */ /* 0x000fe2000bf85270 */
[----:B------:R-:W2:Y:S01]  /*4080*/  LDCU.64 UR14, c[0x0][0xb28] ;  /* 0x00016500ff0e77ac */ /* 0x000ea20008000a00 */
[----:B------:R-:W-:-:S02]  /*4090*/  UISETP.NE.AND UP6, UPT, UR16, 0x1, UPT ;  /* 0x000000011000788c */ /* 0x000fc4000bfc5270 */
[----:B------:R-:W-:Y:S02]  /*40a0*/  UISETP.NE.AND UP5, UPT, UR30, 0x1, UPT ;  /* 0x000000011e00788c */ /* 0x000fe4000bfa5270 */
[----:B------:R-:W-:Y:S02]  /*40b0*/  UPRMT UR48, UR48, 0x654, UR5 ;  /* 0x0000065430307896 */ /* 0x000fe40008000005 */
[----:B------:R-:W-:Y:S02]  /*40c0*/  USHF.R.U32.HI UR32, URZ, UR29, UR32 ;  /* 0x0000001dff207299 */ /* 0x000fe40008011620 */
[----:B---3--:R-:W-:Y:S02]  /*40d0*/  USHF.R.U32.HI UR27, URZ, UR35, UR27 ;  /* 0x00000023ff1b7299 */ /* 0x008fe4000801161b */
[----:B------:R-:W-:-:S11]  /*40e0*/  UISETP.NE.AND UP2, UPT, UR4, 0x1, UPT ;  /* 0x000000010400788c */ /* 0x000fd6000bf45270 */
.L_x_82:
[C---:B------:R-:W-:Y:S02]  /*40f0*/  LEA R7, R14.reuse, UR17, 0x3 ;  /* 0x000000110e077c11 */ /* 0x040fe4000f8e18ff */
[----:B------:R-:W-:Y:S02]  /*4100*/  SHF.L.U32 R0, R13, 0x1f, RZ ;  /* 0x0000001f0d007819 */ /* 0x000fe400000006ff */
[----:B------:R-:W-:Y:S02]  /*4110*/  LEA R8, R14, UR17, 0x4 ;  /* 0x000000110e087c11 */ /* 0x000fe4000f8e20ff */
[----:B---3--:R-:W3:Y:S02]  /*4120*/  SYNCS.PHASECHK.TRANS64.TRYWAIT P0, [R7+URZ+0x60], R0 ;  /* 0x00006000070075a7 */ /* 0x008ee400080011ff */
[----:B---3--:R-:W-:Y:S05]  /*4130*/  @!P0 BRA `(.L_x_75) ;  /* 0x0000002c00a08947 */ /* 0x008fea0003800000 */
.L_x_129:
[----:B------:R-:W4:Y:S01]  /*4140*/  LDS.128 R8, [R8+0xf0] ;  /* 0x0000f00008087984 */ /* 0x000f220000000c00 */
[----:B------:R-:W-:Y:S01]  /*4150*/  UISETP.GE.AND UP0, UPT, UR40, 0x1, UPT ;  /* 0x000000012800788c */ /* 0x000fe2000bf06270 */
[----:B------:R-:W-:Y:S01]  /*4160*/  @!PT LDS RZ, [RZ] ;  /* 0x00000000fffff984 */ /* 0x000fe20000000800 */
[----:B------:R-:W-:Y:S01]  /*4170*/  @!PT LDS RZ, [RZ] ;  /* 0x00000000fffff984 */ /* 0x000fe20000000800 */
[----:B------:R-:W-:Y:S01]  /*4180*/  @!PT LDS RZ, [RZ] ;  /* 0x00000000fffff984 */ /* 0x000fe20000000800 */
[----:B------:R-:W-:Y:S01]  /*4190*/  @!PT LDS RZ, [RZ] ;  /* 0x00000000fffff984 */ /* 0x000fe20000000800 */
[----:B------:R1:W-:Y:S06]  /*41a0*/  MEMBAR.ALL.CTA ;  /* 0x0000000000007992 */ /* 0x0003ec0000008000 */
[----:B-1----:R-:W1:Y:S01]  /*41b0*/  FENCE.VIEW.ASYNC.S ;  /* 0x00000000000073c6 */ /* 0x002e620000000000 */
[----:B----4-:R-:W-:Y:S11]  /*41c0*/  LOP3.LUT P0, RZ, R10, 0x1, RZ, 0xc0, !PT ;  /* 0x000000010aff7812 */ /* 0x010ff6000780c0ff */
[----:B------:R-:W-:Y:S02]  /*41d0*/  @!UPT UIADD3 URZ, UPT, UPT, URZ, URZ, URZ ;  /* 0x000000fffffff290 */ /* 0x000fe4000fffe0ff */
[----:B-1----:R-:W-:Y:S01]  /*41e0*/  VOTEU.ANY UP1, P0 ;  /* 0x0000000000ff7886 */ /* 0x002fe20000020100 */
[----:B------:R-:W-:Y:S11]  /*41f0*/  PLOP3.LUT P0, PT, PT, PT, UP1, 0x80, 0x8 ;  /* 0x000000000008781c */ /* 0x000ff60003f0f018 */
[----:B------:R-:W-:Y:S02]  /*4200*/  @!UPT UIADD3 URZ, UPT, UPT, URZ, URZ, URZ ;  /* 0x000000fffffff290 */ /* 0x000fe4000fffe0ff */
[----:B---3--:R-:W-:Y:S02]  /*4210*/  @P0 SHF.R.U32.HI R0, RZ, 0x10, R9 ;  /* 0x00000010ff000819 */ /* 0x008fe40000011609 */
[----:B------:R-:W-:Y:S02]  /*4220*/  @P0 MOV R6, R8 ;  /* 0x0000000800060202 */ /* 0x000fe40000000f00 */
[----:B------:R-:W-:Y:S01]  /*4230*/  @P0 R2UR UR4, R0 ;  /* 0x00000000000402ca */ /* 0x000fe200000e0000 */
[----:B------:R-:W-:Y:S01]  /*4240*/  VIADD R0, R7, 0x70 ;  /* 0x0000007007007836 */ /* 0x000fe20000000000 */
[----:B------:R-:W-:Y:S02]  /*4250*/  @P0 LOP3.LUT R8, R9, 0xffff, RZ, 0xc0, !PT ;  /* 0x0000ffff09080812 */ /* 0x000fe400078ec0ff */
[----:B------:R-:W-:Y:S02]  /*4260*/  @P0 R2UR UR6, R6 ;  /* 0x00000000060602ca */ /* 0x000fe400000e0000 */
[----:B------:R-:W-:Y:S02]  /*4270*/  PRMT R0, RZ, 0x654, R0 ;  /* 0x00000654ff007816 */ /* 0x000fe40000000000 */
[----:B------:R-:W-:Y:S02]  /*4280*/  @P0 R2UR UR5, R8 ;  /* 0x00000000080502ca */ /* 0x000fe400000e0000 */
[----:B------:R1:W-:Y:S03]  /*4290*/  SYNCS.ARRIVE.TRANS64.RED.A1T0 RZ, [R0+URZ], RZ ;  /* 0x000000ff00ff79a7 */ /* 0x0003e600081004ff */
[----:B------:R-:W-:Y:S04]  /*42a0*/  @UP1 UMOV UR24, UR4 ;  /* 0x0000000400181c82 */ /* 0x000fe80008000000 */
[----:B------:R-:W-:Y:S04]  /*42b0*/  @UP1 UMOV UR13, UR6 ;  /* 0x00000006000d1c82 */ /* 0x000fe80008000000 */
[----:B------:R-:W-:Y:S01]  /*42c0*/  @UP1 UMOV UR7, UR5 ;  /* 0x0000000500071c82 */ /* 0x000fe20008000000 */
[----:B------:R-:W-:Y:S05]  /*42d0*/  BRA.U !UP0, `(.L_x_76) ;  /* 0x0000000108a47547 */ /* 0x000fea000b800000 */
[----:B------:R-:W-:Y:S02]  /*42e0*/  UIMAD.WIDE.U32 UR10, UR7, UR31, URZ ;  /* 0x0000001f070a72a5 */ /* 0x000fe4000f8e00ff */
[----:B------:R-:W-:Y:S02]  /*42f0*/  UIMAD.WIDE.U32 UR18, UR13, UR28, URZ ;  /* 0x0000001c0d1272a5 */ /* 0x000fe4000f8e00ff */
[----:B------:R-:W-:Y:S02]  /*4300*/  USEL UR4, UR25, UR27, !UP5 ;  /* 0x0000001b19047287 */ /* 0x000fe4000e800000 */
[----:B------:R-:W-:Y:S02]  /*4310*/  USEL UR8, UR26, UR32, !UP6 ;  /* 0x000000201a087287 */ /* 0x000fe4000f000000 */
[----:B--2---:R-:W-:Y:S02]  /*4320*/  UIMAD.WIDE.U32 UR20, UR4, UR14, URZ ;  /* 0x0000000e041472a5 */ /* 0x004fe4000f8e00ff */
[----:B------:R-:W-:Y:S01]  /*4330*/  UIMAD.WIDE.U32 UR22, UR8, UR14, URZ ;  /* 0x0000000e081672a5 */ /* 0x000fe2000f8e00ff */
[----:B------:R-:W-:Y:S02]  /*4340*/  UMOV UR5, UR11 ;  /* 0x0000000b00057c82 */ /* 0x000fe40008000000 */
[----:B------:R-:W-:Y:S03]  /*4350*/  USHF.R.U32.HI UR6, URZ, UR35, UR5 ;  /* 0x00000023ff067299 */ /* 0x000fe60008011605 */
[----:B------:R-:W-:Y:S01]  /*4360*/  UMOV UR5, UR19 ;  /* 0x0000001300057c82 */ /* 0x000fe20008000000 */
[----:B------:R-:W-:Y:S02]  /*4370*/  USEL UR6, UR7, UR6, !UP5 ;  /* 0x0000000607067287 */ /* 0x000fe4000e800000 */
[----:B------:R-:W-:Y:S02]  /*4380*/  USHF.R.U32.HI UR9, URZ, UR29, UR5 ;  /* 0x0000001dff097299 */ /* 0x000fe40008011605 */
[----:B------:R-:W-:Y:S01]  /*4390*/  UIMAD.WIDE.U32 UR10, UR6, UR14, URZ ;  /* 0x0000000e060a72a5 */ /* 0x000fe2000f8e00ff */
[----:B------:R-:W-:Y:S02]  /*43a0*/  UMOV UR5, UR21 ;  /* 0x0000001500057c82 */ /* 0x000fe40008000000 */
[----:B------:R-:W-:Y:S03]  /*43b0*/  @UP4 USHF.R.U32.HI UR4, URZ, UR15, UR5 ;  /* 0x0000000fff044299 */ /* 0x000fe60008011605 */
[----:B------:R-:W-:Y:S01]  /*43c0*/  UMOV UR5, UR23 ;  /* 0x0000001700057c82 */ /* 0x000fe20008000000 */
[----:B------:R-:W-:Y:S02]  /*43d0*/  UIMAD UR4, UR40, UR4, URZ ;  /* 0x00000004280472a4 */ /* 0x000fe4000f8e02ff */
[----:B------:R-:W-:Y:S02]  /*43e0*/  @UP4 USHF.R.U32.HI UR8, URZ, UR15, UR5 ;  /* 0x0000000fff084299 */ /* 0x000fe40008011605 */
[----:B------:R-:W-:Y:S02]  /*43f0*/  USEL UR5, UR13, UR9, !UP6 ;  /* 0x000000090d057287 */ /* 0x000fe4000f000000 */
[----:B------:R-:W-:Y:S02]  /*4400*/  UIMAD UR9, UR40, UR8, URZ ;  /* 0x00000008280972a4 */ /* 0x000fe4000f8e02ff */
[----:B------:R-:W-:Y:S03]  /*4410*/  UISETP.GE.AND UP0, UPT, UR6, UR4, UPT ;  /* 0x000000040600728c */ /* 0x000fe6000bf06270 */
[----:B------:R-:W-:Y:S01]  /*4420*/  UMOV UR4, UR11 ;  /* 0x0000000b00047c82 */ /* 0x000fe20008000000 */
[----:B------:R-:W-:Y:S02]  /*4430*/  UISETP.GE.OR UP0, UPT, UR5, UR9, UP0 ;  /* 0x000000090500728c */ /* 0x000fe40008706670 */
[----:B------:R-:W-:Y:S02]  /*4440*/  USHF.R.U32.HI UR4, URZ, UR15, UR4 ;  /* 0x0000000fff047299 */ /* 0x000fe40008011604 */
[----:B------:R-:W-:Y:S02]  /*4450*/  UIMAD.WIDE.U32 UR10, UR5, UR14, URZ ;  /* 0x0000000e050a72a5 */ /* 0x000fe4000f8e00ff */
[----:B------:R-:W-:Y:S04]  /*4460*/  USEL UR12, UR6, UR4, !UP4 ;  /* 0x00000004060c7287 */ /* 0x000fe8000e000000 */
[----:B------:R-:W-:Y:S01]  /*4470*/  UIADD3 UR9, UPT, UPT, -UR12, URZ, URZ ;  /* 0x000000ff0c097290 */ /* 0x000fe2000fffe1ff */
[----:B------:R-:W-:Y:S02]  /*4480*/  @!UP0 UMOV UR4, UR11 ;  /* 0x0000000b00048c82 */ /* 0x000fe40008000000 */
[----:B------:R-:W-:Y:S02]  /*4490*/  @!UP0 USHF.R.U32.HI UR4, URZ, UR15, UR4 ;  /* 0x0000000fff048299 */ /* 0x000fe40008011604 */
[----:B------:R-:W-:Y:S02]  /*44a0*/  UIMAD UR9, UR40, UR9, UR6 ;  /* 0x00000009280972a4 */ /* 0x000fe4000f8e0206 */
[----:B------:R-:W-:Y:S04]  /*44b0*/  @!UP0 USEL UR4, UR5, UR4, !UP4 ;  /* 0x0000000405048287 */ /* 0x000fe8000e000000 */
[----:B------:R-:W-:Y:S02]  /*44c0*/  @!UP0 UIMAD UR9, UR8, UR9, UR4 ;  /* 0x00000009080982a4 */ /* 0x000fe4000f8e0204 */
[----:B------:R-:W-:Y:S02]  /*44d0*/  @!UP0 UIADD3 UR10, UPT, UPT, UR12, -UR4, URZ ;  /* 0x800000040c0a8290 */ /* 0x000fe4000fffe0ff */
[----:B------:R-:W-:Y:S02]  /*44e0*/  UIADD3 UR4, UPT, UPT, -UR5, URZ, URZ ;  /* 0x000000ff05047290 */ /* 0x000fe4000fffe1ff */
[----:B------:R-:W-:Y:S02]  /*44f0*/  UIADD3 UR8, UPT, UPT, -UR6, URZ, URZ ;  /* 0x000000ff06087290 */ /* 0x000fe4000fffe1ff */
[----:B------:R-:W-:Y:S02]  /*4500*/  @!UP0 UIMAD UR6, UR10, UR40, UR5 ;  /* 0x000000280a0682a4 */ /* 0x000fe4000f8e0205 */
[----:B------:R-:W-:Y:S02]  /*4510*/  UIMAD UR13, UR16, UR4, UR13 ;  /* 0x00000004100d72a4 */ /* 0x000fe4000f8e020d */
[----:B------:R-:W-:Y:S01]  /*4520*/  UIMAD UR7, UR30, UR8, UR7 ;  /* 0x000000081e0772a4 */ /* 0x000fe2000f8e0207 */
[----:B------:R-:W-:Y:S02]  /*4530*/  @!UP0 UMOV UR5, UR9 ;  /* 0x0000000900058c82 */ /* 0x000fe40008000000 */
[----:B------:R-:W-:Y:S02]  /*4540*/  UIMAD UR13, UR5, UR16, UR13 ;  /* 0x00000010050d72a4 */ /* 0x000fe4000f8e020d */
[----:B------:R-:W-:Y:S11]  /*4550*/  UIMAD UR7, UR6, UR30, UR7 ;  /* 0x0000001e060772a4 */ /* 0x000ff6000f8e0207 */
[----:B------:R-:W-:Y:S01]  /*4560*/  @!UPT UIADD3 URZ, UPT, UPT, URZ, URZ, URZ ;  /* 0x000000fffffff290 */ /* 0x000fe2000fffe0ff */
.L_x_76:
[----:B------:R-:W3:Y:S01]  /*4570*/  @!UP2 LDCU.128 UR20, c[0x0][0xb10] ;  /* 0x00016200ff14a7ac */ /* 0x000ee20008000c00 */
[C---:B------:R-:W-:Y:S02]  /*4580*/  ISETP.NE.U32.AND P1, PT, R4.reuse, RZ, PT ;  /* 0x000000ff0400720c */ /* 0x040fe40003f25070 */
[----:B------:R-:W-:Y:S02]  /*4590*/  ISETP.NE.U32.AND P0, PT, R4, RZ, PT ;  /* 0x000000ff0400720c */ /* 0x000fe40003f05070 */
[C---:B------:R-:W-:Y:S02]  /*45a0*/  ISETP.NE.AND.EX P1, PT, R5.reuse, RZ, PT, P1 ;  /* 0x000000ff0500720c */ /* 0x040fe40003f25310 */
[----:B------:R-:W-:Y:S01]  /*45b0*/  ISETP.NE.AND.EX P0, PT, R5, RZ, PT, P0 ;  /* 0x000000ff0500720c */ /* 0x000fe20003f05300 */
[----:B------:R-:W4:Y:S01]  /*45c0*/  @!UP2 LDCU UR5, c[0x0][0xb0c] ;  /* 0x00016180ff05a7ac */ /* 0x000f220008000800 */
[----:B------:R-:W-:Y:S01]  /*45d0*/  SHF.L.U32 R6, R15, 0x1f, RZ ;  /* 0x0000001f0f067819 */ /* 0x000fe200000006ff */
[----:B---3--:R-:W-:Y:S07]  /*45e0*/  UIMAD.WIDE.U32 UR8, UR13, UR20, URZ ;  /* 0x000000140d0872a5 */ /* 0x008fee000f8e00ff */
[----:B------:R-:W-:Y:S01]  /*45f0*/  @!UP2 UMOV UR4, UR9 ;  /* 0x000000090004ac82 */ /* 0x000fe20008000000 */
[----:B----4-:R-:W-:Y:S02]  /*4600*/  @!UP2 UISETP.NE.AND UP0, UPT, UR5, 0x1, UPT ;  /* 0x000000010500a88c */ /* 0x010fe4000bf05270 */
[----:B------:R-:W-:Y:S02]  /*4610*/  @!UP2 USHF.R.U32.HI UR4, URZ, UR21, UR4 ;  /* 0x00000015ff04a299 */ /* 0x000fe40008011604 */
[----:B------:R-:W-:Y:S02]  /*4620*/  UIMAD.WIDE.U32 UR8, UR7, UR23, URZ ;  /* 0x00000017070872a5 */ /* 0x000fe4000f8e00ff */
[----:B------:R-:W-:Y:S02]  /*4630*/  @!UP2 USEL UR10, UR13, UR4, !UP0 ;  /* 0x000000040d0aa287 */ /* 0x000fe4000c000000 */
[----:B------:R-:W-:Y:S03]  /*4640*/  @!UP2 UISETP.NE.AND UP0, UPT, UR22, 0x1, UPT ;  /* 0x000000011600a88c */ /* 0x000fe6000bf05270 */
[----:B------:R-:W-:Y:S02]  /*4650*/  @!UP2 UMOV UR6, UR9 ;  /* 0x000000090006ac82 */ /* 0x000fe40008000000 */
[----:B------:R-:W3:Y:S02]  /*4660*/  @!UP2 LDCU UR4, c[0x0][0xb20] ;  /* 0x00016400ff04a7ac */ /* 0x000ee40008000800 */
[----:B---3--:R-:W-:Y:S04]  /*4670*/  @!UP2 USHF.R.U32.HI UR6, URZ, UR4, UR6 ;  /* 0x00000004ff06a299 */ /* 0x008fe80008011606 */
[----:B------:R-:W-:Y:S04]  /*4680*/  @!UP2 USEL UR6, UR7, UR6, !UP0 ;  /* 0x000000060706a287 */ /* 0x000fe8000c000000 */
[----:B------:R-:W-:Y:S02]  /*4690*/  @!UP2 UIADD3 UR4, UPT, UPT, -UR10, UR6, URZ ;  /* 0x000000060a04a290 */ /* 0x000fe4000fffe1ff */
[----:B------:R-:W-:Y:S02]  /*46a0*/  @!UP2 UIADD3 UR6, UPT, UPT, UR10, -UR6, URZ ;  /* 0x800000060a06a290 */ /* 0x000fe4000fffe0ff */
[----:B------:R-:W-:Y:S02]  /*46b0*/  @!UP2 UIMAD UR13, UR4, UR5, UR13 ;  /* 0x00000005040da2a4 */ /* 0x000fe4000f8e020d */
[----:B------:R-:W-:Y:S01]  /*46c0*/  @!UP2 UIMAD UR7, UR6, UR22, UR7 ;  /* 0x000000160607a2a4 */ /* 0x000fe2000f8e0207 */
[----:B------:R-:W-:Y:S11]  /*46d0*/  BRA.U UP3, `(.L_x_77) ;  /* 0x0000000103107547 */ /* 0x000ff6000b800000 */
[----:B------:R-:W-:Y:S04]  /*46e0*/  MOV R7, UR34 ;  /* 0x0000002200077c02 */ /* 0x000fe80008000f00 */
[----:B------:R-:W-:Y:S04]  /*46f0*/  SHF.L.U32 R7, R7, 0x1f, RZ ;  /* 0x0000001f07077819 */ /* 0x000fe800000006ff */
[----:B------:R-:W3:Y:S02]  /*4700*/  SYNCS.PHASECHK.TRANS64.TRYWAIT P2, [UR17+0x58], R7 ;  /* 0x00005807ff0075a7 */ /* 0x000ee40008041111 */
[----:B---3--:R-:W-:Y:S05]  /*4710*/  @!P2 BRA `(.L_x_78) ;  /* 0x00000028003ca947 */ /* 0x008fea0003800000 */
.L_x_77:
[----:B------:R-:W-:Y:S05]  /*4720*/  @!P1 BRA `(.L_x_79) ;  /* 0x0000000000309947 */ /* 0x000fea0003800000 */
[----:B------:R-:W-:Y:S01]  /*4730*/  ISETP.NE.U32.AND P1, PT, R2, RZ, PT ;  /* 0x000000ff0200720c */ /* 0x000fe20003f25070 */
[----:B------:R-:W3:Y:S01]  /*4740*/  LDCU.64 UR4, c[0x0][0x358] ;  /* 0x00006b00ff0477ac */ /* 0x000ee20008000a00 */
[----:B------:R-:W-:Y:S02]  /*4750*/  IMAD.MOV.U32 R79, RZ, RZ, 0x1 ;  /* 0x00000001ff4f7424 */ /* 0x000fe400078e00ff */
[----:B------:R-:W-:Y:S11]  /*4760*/  ISETP.NE.AND.EX P1, PT, R3, RZ, PT, P1 ;  /* 0x000000ff0300720c */ /* 0x000ff60003f25310 */
[----:B------:R-:W-:Y:S02]  /*4770*/  @!UPT UIADD3 URZ, UPT, UPT, URZ, URZ, URZ ;  /* 0x000000fffffff290 */ /* 0x000fe4000fffe0ff */
[----:B------:R-:W4:Y:S01]  /*4780*/  @P1 LDC.64 R8, c[0x0][0x888] ;  /* 0x00022200ff081b82 */ /* 0x000f220000000a00 */
[----:B-1----:R-:W-:Y:S04]  /*4790*/  @P1 IMAD R0, R4, UR36, RZ ;  /* 0x0000002404001c24 */ /* 0x002fe8000f8e02ff */
[----:B----4-:R-:W-:Y:S04]  /*47a0*/  @P1 IMAD.WIDE R8, R0, 0x4, R8 ;  /* 0x0000000400081825 */ /* 0x010fe800078e0208 */
[----:B------:R-:W-:Y:S01]  /*47b0*/  HFMA2 R0, -RZ, RZ, 0, 5.9604644775390625e-08 ;  /* 0x00000001ff007431 */ /* 0x000fe200000001ff */
[----:B---3-5:R3:W5:Y:S04]  /*47c0*/  @P1 LDG.E R39, desc[UR4][R8.64] ;  /* 0x0000000408271981 */ /* 0x028768000c1e1900 */
[----:B------:R-:W-:Y:S01]  /*47d0*/  @!P1 PRMT R79, R0, 0x7610, R79 ;  /* 0x00007610004f9816 */ /* 0x000fe2000000004f */
[----:B---3--:R-:W4:Y:S06]  /*47e0*/  @!P1 LDC R39, c[0x0][0x880] ;  /* 0x00022000ff279b82 */ /* 0x008f2c0000000800 */
.L_x_79:
[----:B----45:R-:W-:Y:S01]  /*47f0*/  @!P0 FSETP.EQ.AND P1, PT, R39, RZ, PT ;  /* 0x000000ff2700820b */ /* 0x030fe20003f22000 */
[----:B------:R-:W-:Y:S01]  /*4800*/  @!UPT UIADD3 URZ, UPT, UPT, URZ, URZ, URZ ;  /* 0x000000fffffff290 */ /* 0x000fe2000fffe0ff */
[----:B------:R-:W-:Y:S11]  /*4810*/  @!P0 BRA `(.L_x_80) ;  /* 0x0000000000188947 */ /* 0x000ff60003800000 */
[----:B------:R-:W-:Y:S02]  /*4820*/  LOP3.LUT P0, RZ, R79, 0xff, RZ, 0xc0, !PT ;  /* 0x000000ff4fff7812 */ /* 0x000fe4000780c0ff */
[----:B------:R-:W-:Y:S04]  /*4830*/  ISETP.NE.U32.AND P1, PT, R2, RZ, PT ;  /* 0x000000ff0200720c */ /* 0x000fe80003f25070 */
[----:B------:R-:W-:Y:S04]  /*4840*/  ISETP.NE.AND.EX P1, PT, R3, RZ, PT, P1 ;  /* 0x000000ff0300720c */ /* 0x000fe80003f25310 */
[----:B------:R-:W-:Y:S03]  /*4850*/  PLOP3.LUT P1, PT, P1, PT, PT, 0x8, 0x80 ;  /* 0x000000000080781c */ /* 0x000fe60000f2e170 */
[----:B------:R-:W-:Y:S11]  /*4860*/  @P0 FSETP.EQ.AND P1, PT, R39, RZ, PT ;  /* 0x000000ff2700020b */ /* 0x000ff60003f22000 */
[----:B------:R-:W-:Y:S02]  /*4870*/  @!UPT UIADD3 URZ, UPT, UPT, URZ, URZ, URZ ;  /* 0x000000fffffff290 */ /* 0x000fe4000fffe0ff */
.L_x_80:
[----:B------:R-:W3:Y:S01]  /*4880*/  SYNCS.PHASECHK.TRANS64.TRYWAIT P0, [UR17+0x48], R6 ;  /* 0x00004806ff0075a7 */ /* 0x000ee20008001111 */
[----:B------:R-:W-:Y:S02]  /*4890*/  ELECT P2, URZ, PT ;  /* 0x0000000000ff782f */ /* 0x000fe40003840000 */
[----:B------:R-:W-:Y:S01]  /*48a0*/  IADD3 R14, PT, PT, R14, 0x1, RZ ;  /* 0x000000010e0e7810 */ /* 0x000fe20007ffe0ff */
[----:B---3--:R-:W-:Y:S10]  /*48b0*/  @!P0 BRA `(.L_x_81) ;  /* 0x0000002400ec8947 */ /* 0x008ff40003800000 */
.L_x_132:
[----:B------:R-:W-:Y:S01]  /*48c0*/  PLOP3.LUT P1, PT, P1, P2, PT, 0xf2, 0x2f ;  /* 0x00000000002f781c */ /* 0x000fe20000f25e72 */
[----:B------:R-:W-:Y:S01]  /*48d0*/  UMOV UR18, 0x0 ;  /* 0x0000000000127882 */ /* 0x000fe20000000000 */
[----:B------:R-:W-:Y:S01]  /*48e0*/  UMOV UR19, 0x10000000 ;  /* 0x1000000000137882 */ /* 0x000fe20000000000 */
[----:B------:R-:W-:Y:S01]  /*48f0*/  UMOV UR12, UR36 ;  /* 0x00000024000c7c82 */ /* 0x000fe20008000000 */
[----:B------:R-:W-:Y:S01]  /*4900*/  LOP3.LUT R15, R15, 0x1, RZ, 0x3c, !PT ;  /* 0x000000010f0f7812 */ /* 0x000fe200078e3cff */
[----:B------:R-:W-:Y:S01]  /*4910*/  UPLOP3.LUT UP3, UPT, UPT, UPT, UPT, 0x80, 0x8 ;  /* 0x000000000008789c */ /* 0x000fe20003f6f070 */
[----:B------:R-:W-:Y:S07]  /*4920*/  UMOV UR36, UR24 ;  /* 0x0000001800247c82 */ /* 0x000fee0008000000 */
[----:B-1----:R-:W-:Y:S01]  /*4930*/  @!P1 IADD3 R6, P0, PT, R16, 0x580, RZ ;  /* 0x0000058010069810 */ /* 0x002fe20007f1e0ff */
[----:B------:R-:W-:Y:S03]  /*4940*/  VOTEU.ALL UP0, P1 ;  /* 0x0000000000ff7886 */ /* 0x000fe60000800000 */
[----:B------:R-:W-:Y:S01]  /*4950*/  @!P1 R2UR UR5, R6 ;  /* 0x00000000060592ca */ /* 0x000fe200000e0000 */
[----:B------:R-:W-:Y:S01]  /*4960*/  @!P1 IMAD.X R0, RZ, RZ, R17, P0 ;  /* 0x000000ffff009224 */ /* 0x000fe200000e0611 */
[----:B------:R-:W-:Y:S01]  /*4970*/  @!UP0 USHF.L.U32 UR10, UR45, 0x6, URZ ;  /* 0x000000062d0a8899 */ /* 0x000fe200080006ff */
[----:B------:R-:W-:Y:S01]  /*4980*/  ISETP.NE.AND P0, PT, R14, 0x2, PT ;  /* 0x000000020e00780c */ /* 0x000fe20003f05270 */
[----:B------:R-:W-:Y:S02]  /*4990*/  @!UP0 USHF.L.U32 UR11, UR46, 0x6, URZ ;  /* 0x000000062e0b8899 */ /* 0x000fe400080006ff */
[----:B------:R-:W-:Y:S01]  /*49a0*/  @!P1 R2UR UR4, R0 ;  /* 0x00000000000492ca */ /* 0x000fe200000e0000 */
[----:B------:R-:W-:Y:S01]  /*49b0*/  @!UP0 UIADD3 UR8, UPT, UPT, UR17, 0x200, URZ ;  /* 0x0000020011088890 */ /* 0x000fe2000fffe0ff */
[----:B------:R-:W-:Y:S01]  /*49c0*/  SEL R0, RZ, 0x1, P0 ;  /* 0x00000001ff007807 */ /* 0x000fe20000000000 */
[----:B------:R-:W-:Y:S01]  /*49d0*/  @!UP0 UIADD3 UR9, UPT, UPT, UR17, 0x40, URZ ;  /* 0x0000004011098890 */ /* 0x000fe2000fffe0ff */
[----:B------:R-:W-:Y:S01]  /*49e0*/  SEL R14, R14, RZ, P0 ;  /* 0x000000ff0e0e7207 */ /* 0x000fe20000000000 */
[----:B------:R-:W-:Y:S01]  /*49f0*/  VOTEU.ALL UP0, P1 ;  /* 0x0000000000ff7886 */ /* 0x000fe20000800000 */
[----:B------:R-:W-:Y:S01]  /*4a00*/  LOP3.LUT R13, R13, R0, RZ, 0x3c, !PT ;  /* 0x000000000d0d7212 */ /* 0x000fe200078e3cff */
[----:B------:R-:W-:Y:S01]  /*4a10*/  IMAD.U32 R6, RZ, RZ, UR5 ;  /* 0x00000005ff067e24 */ /* 0x000fe2000f8e00ff */
[----:B------:R-:W-:Y:S02]  /*4a20*/  UIADD3 UR45, UPT, UPT, UR7, UR60, URZ ;  /* 0x0000003c072d7290 */ /* 0x000fe4000fffe0ff */
[----:B------:R-:W-:Y:S03]  /*4a30*/  UIADD3 UR46, UPT, UPT, UR13, UR57, URZ ;  /* 0x000000390d2e7290 */ /* 0x000fe6000fffe0ff */
[----:B------:R-:W-:Y:S01]  /*4a40*/  IMAD.U32 R7, RZ, RZ, UR4 ;  /* 0x00000004ff077e24 */ /* 0x000fe2000f8e00ff */
[----:B------:R-:W-:Y:S04]  /*4a50*/  @!P1 R2UR UR4, R6 ;  /* 0x00000000060492ca */ /* 0x000fe800000e0000 */
[----:B------:R-:W-:Y:S11]  /*4a60*/  @!P1 R2UR UR5, R7 ;  /* 0x00000000070592ca */ /* 0x000ff600000e0000 */
[----:B------:R-:W-:Y:S02]  /*4a70*/  @!UPT UIADD3 URZ, UPT, UPT, URZ, URZ, URZ ;  /* 0x000000fffffff290 */ /* 0x000fe4000fffe0ff */
[----:B------:R3:W-:Y:S01]  /*4a80*/  @!UP0 UTMALDG.3D [UR8], [UR4], desc[UR18] ;  /* 0x00001208040085b4 */ /* 0x0007e20008011000 */
[----:B------:R3:W-:Y:S01]  /*4a90*/  @!P1 SYNCS.ARRIVE.TRANS64.RED.A0TR RZ, [UR17+0x40], R12 ;  /* 0x0000400cffff99a7 */ /* 0x0007e20008300411 */
[----:B------:R-:W-:Y:S01]  /*4aa0*/  SYNCS.ARRIVE.TRANS64.RED.A1T0 RZ, [UR48], RZ ;  /* 0x000000ffffff79a7 */ /* 0x000fe20008100430 */
[----:B------:R-:W-:Y:S05]  /*4ab0*/  BRA.U UP1, `(.L_x_82) ;  /* 0xfffffff5018c7547 */ /* 0x000fea000b83ffff */
[----:B------:R-:W-:Y:S07]  /*4ac0*/  MOV R0, UR17 ;  /* 0x0000001100007c02 */ /* 0x000fee0008000f00 */
.L_x_83:
[----:B-1----:R-:W-:-:S04]  /*4ad0*/  SHF.L.U32 R2, R15, 0x1f, RZ ;  /* 0x0000001f0f027819 */ /* 0x002fc800000006ff */
[----:B------:R1:W4:Y:S03]  /*4ae0*/  SYNCS.PHASECHK.TRANS64.TRYWAIT P0, [R0+URZ+0x48], R2 ;  /* 0x00004802000075a7 */ /* 0x00032600080011ff */
[----:B----4-:R-:W-:Y:S05]  /*4af0*/  @!P0 NANOSLEEP.SYNCS 0x989680 ;  /* 0x009896800000895d */ /* 0x010fea0003900000 */
[----:B------:R-:W4:Y:S02]  /*4b00*/  @!P0 SYNCS.PHASECHK.TRANS64 P0, [R0+URZ+0x48], R2 ;  /* 0x00004802000085a7 */ /* 0x000f2400080010ff */
[----:B--234-:R-:W-:Y:S05]  /*4b10*/  @P0 EXIT ;  /* 0x000000000000094d */ /* 0x01cfea0003800000 */
[----:B------:R-:W-:Y:S05]  /*4b20*/  BRA `(.L_x_83) ;  /* 0xfffffffc00e87947 */ /* 0x000fea000383ffff */
.L_x_74:
[----:B------:R-:W-:-:S06]  /*4b30*/  UISETP.GE.AND UP0, UPT, UR22, 0x4, UPT ;  /* 0x000000041600788c */ /* 0x000fcc000bf06270 */
[----:B------:R-:W-:-:S13]  /*4b40*/  PLOP3.LUT P0, PT, PT, PT, UP0, 0x80, 0x8 ;  /* 0x000000000008781c */ /* 0x000fda0003f0f008 */
[----:B-1----:R-:W-:Y:S05]  /*4b50*/  @!P0 EXIT ;  /* 0x000000000000894d */ /* 0x002fea0003800000 */
[----:B------:R-:W-:Y:S01]  /*4b60*/  BAR.SYNC.DEFER_BLOCKING 0x6, 0xa0 ;  /* 0x0182800000007b1d */ /* 0x000fe20000010000 */
[C---:B------:R-:W-:Y:S02]  /*4b70*/  IMAD.SHL.U32 R7, R76.reuse, 0x40, RZ ;  /* 0x000000404c077824 */ /* 0x040fe400078e00ff */
[----:B------:R-:W-:Y:S02]  /*4b80*/  HFMA2 R81, -RZ, RZ, 0, 0 ;  /* 0x00000000ff517431 */ /* 0x000fe400000001ff */
[C---:B------:R-:W-:Y:S01]  /*4b90*/  IMAD.SHL.U32 R4, R76.reuse, 0x20, RZ ;  /* 0x000000204c047824 */ /* 0x040fe200078e00ff */
[----:B------:R-:W-:Y:S01]  /*4ba0*/  CS2R R82, SRZ ;  /* 0x0000000000527805 */ /* 0x000fe2000001ff00 */
[----:B------:R-:W-:Y:S01]  /*4bb0*/  IMAD.SHL.U32 R6, R76, 0x2, RZ ;  /* 0x000000024c067824 */ /* 0x000fe200078e00ff */
[----:B------:R-:W-:Y:S01]  /*4bc0*/  UMOV UR44, 0x400 ;  /* 0x00000400002c7882 */ /* 0x000fe20000000000 */
[----:B------:R-:W-:Y:S01]  /*4bd0*/  LOP3.LUT R5, R7, 0x180, RZ, 0xc0, !PT ;  /* 0x0000018007057812 */ /* 0x000fe200078ec0ff */
[----:B------:R-:W-:Y:S01]  /*4be0*/  ULEA UR44, UR48, UR44, 0x18 ;  /* 0x0000002c302c7291 */ /* 0x000fe2000f8ec0ff */
[----:B------:R-:W-:Y:S01]  /*4bf0*/  LOP3.LUT R4, R4, 0xc00, RZ, 0xc0, !PT ;  /* 0x00000c0004047812 */ /* 0x000fe200078ec0ff */
[----:B------:R-:W1:Y:S01]  /*4c00*/  LDC.64 R72, c[0x0][0x888] ;  /* 0x00022200ff487b82 */ /* 0x000e620000000a00 */
[----:B------:R-:W-:Y:S01]  /*4c10*/  LOP3.LUT R6, R5, 0x20, R6, 0xf8, !PT ;  /* 0x0000002005067812 */ /* 0x000fe200078ef806 */
[----:B------:R-:W-:Y:S01]  /*4c20*/  IMAD.SHL.U32 R5, R76, 0x8, RZ ;  /* 0x000000084c057824 */ /* 0x000fe200078e00ff */
[----:B------:R-:W-:Y:S01]  /*4c30*/  LOP3.LUT R4, R4, 0x40, R7, 0xf8, !PT ;  /* 0x0000004004047812 */ /* 0x000fe200078ef807 */
[----:B------:R-:W-:Y:S01]  /*4c40*/  IMAD.U32 R37, R76, 0x10000, RZ ;  /* 0x000100004c257824 */ /* 0x000fe200078e00ff */
[----:B------:R-:W-:Y:S01]  /*4c50*/  UIADD3 UR4, UPT, UPT, UR44, 0x1200, URZ ;  /* 0x000012002c047890 */ /* 0x000fe2000fffe0ff */
[----:B------:R-:W-:Y:S01]  /*4c60*/  IMAD.MOV.U32 R36, RZ, RZ, RZ ;  /* 0x000000ffff247224 */ /* 0x000fe200078e00ff */
[----:B------:R-:W-:Y:S01]  /*4c70*/  LOP3.LUT R5, R6, 0x30, R5, 0x78, !PT ;  /* 0x0000003006057812 */ /* 0x000fe200078e7805 */
[----:B------:R-:W2:Y:S01]  /*4c80*/  LDC.64 R74, c[0x0][0x890] ;  /* 0x00022400ff4a7b82 */ /* 0x000ea20000000a00 */
[----:B------:R-:W-:Y:S01]  /*4c90*/  LOP3.LUT R4, R4, 0x200, R7, 0xf8, !PT ;  /* 0x0000020004047812 */ /* 0x000fe200078ef807 */
[----:B------:R-:W-:Y:S01]  /*4ca0*/  IMAD.MOV.U32 R84, RZ, RZ, RZ ;  /* 0x000000ffff547224 */ /* 0x000fe200078e00ff */
[----:B------:R-:W-:Y:S01]  /*4cb0*/  LOP3.LUT R37, R37, 0x600000, RZ, 0xc0, !PT ;  /* 0x0060000025257812 */ /* 0x000fe200078ec0ff */
[----:B------:R-:W-:Y:S01]  /*4cc0*/  IMAD.U32 R85, RZ, RZ, UR4 ;  /* 0x00000004ff557e24 */ /* 0x000fe2000f8e00ff */
[----:B------:R-:W-:Y:S01]  /*4cd0*/  LOP3.LUT R78, R4, R5, RZ, 0xfc, !PT ;  /* 0x00000005044e7212 */ /* 0x000fe200078efcff */
[----:B------:R-:W3:Y:S01]  /*4ce0*/  LDS R0, [UR44+0x110] ;  /* 0x0001102cff007984 */ /* 0x000ee20008000800 */
[----:B------:R-:W-:Y:S01]  /*4cf0*/  IMAD.SHL.U32 R4, R76, 0x10, RZ ;  /* 0x000000104c047824 */ /* 0x000fe200078e00ff */
[----:B------:R-:W4:Y:S01]  /*4d00*/  LDC.64 R70, c[0x0][0x8b0] ;  /* 0x00022c00ff467b82 */ /* 0x000f220000000a00 */
[----:B------:R-:W-:Y:S01]  /*4d10*/  IADD3 R77, PT, PT, R78, UR44, RZ ;  /* 0x0000002c4e4d7c10 */ /* 0x000fe2000fffe0ff */
[----:B------:R-:W1:Y:S02]  /*4d20*/  LDCU UR50, c[0x0][0x370] ;  /* 0x00006e00ff3277ac */ /* 0x000e640008000800 */
[----:B------:R-:W-:Y:S01]  /*4d30*/  LOP3.LUT R4, R4, 0x20, RZ, 0xc0, !PT ;  /* 0x0000002004047812 */ /* 0x000fe200078ec0ff */
[----:B------:R-:W1:Y:S03]  /*4d40*/  LDCU.64 UR62, c[0x0][0x348] ;  /* 0x00006900ff3e77ac */ /* 0x000e660008000a00 */
[----:B------:R-:W1:Y:S01]  /*4d50*/  LDC.64 R68, c[0x0][0x8a8] ;  /* 0x00022a00ff447b82 */ /* 0x000e620000000a00 */
[----:B------:R-:W-:Y:S01]  /*4d60*/  IADD3 R77, PT, PT, -R4, 0x200, R77 ;  /* 0x00000200044d7810 */ /* 0x000fe20007ffe14d */
[----:B------:R-:W1:Y:S01]  /*4d70*/  LDCU UR41, c[0x0][0xb0c] ;  /* 0x00016180ff2977ac */ /* 0x000e620008000800 */
[----:B------:R-:W1:Y:S01]  /*4d80*/  LDCU UR39, c[0x0][0xb30] ;  /* 0x00016600ff2777ac */ /* 0x000e620008000800 */
[----:B------:R-:W1:Y:S01]  /*4d90*/  LDCU.64 UR58, c[0x0][0x888] ;  /* 0x00011100ff3a77ac */ /* 0x000e620008000a00 */
[----:B------:R-:W1:Y:S01]  /*4da0*/  LDCU.64 UR42, c[0x0][0xb28] ;  /* 0x00016500ff2a77ac */ /* 0x000e620008000a00 */
[----:B------:R-:W1:Y:S01]  /*4db0*/  LDCU.128 UR52, c[0x0][0xb10] ;  /* 0x00016200ff3477ac */ /* 0x000e620008000c00 */
[----:B------:R-:W1:Y:S01]  /*4dc0*/  LDCU UR49, c[0x0][0x374] ;  /* 0x00006e80ff3177ac */ /* 0x000e620008000800 */
[----:B------:R-:W-:Y:S01]  /*4dd0*/  UIADD3 UR56, UPT, UPT, UR44, 0x200, URZ ;  /* 0x000002002c387890 */ /* 0x000fe2000fffe0ff */
[----:B---3--:R-:W-:-:S11]  /*4de0*/  IMAD.IADD R37, R0, 0x1, R37 ;  /* 0x0000000100257824 */ /* 0x008fd600078e0225 */
.L_x_101:
[----:B------:R-:W-:Y:S02]  /*4df0*/  LEA R3, R81, UR44, 0x3 ;  /* 0x0000002c51037c11 */ /* 0x000fe4000f8e18ff */
[----:B------:R-:W-:Y:S02]  /*4e00*/  SHF.L.U32 R0, R83, 0x1f, RZ ;  /* 0x0000001f53007819 */ /* 0x000fe400000006ff */
[----:B-1----:R-:W-:Y:S02]  /*4e10*/  LEA R4, R81, UR44, 0x4 ;  /* 0x0000002c51047c11 */ /* 0x002fe4000f8e20ff */
[----:B------:R-:W3:Y:S02]  /*4e20*/  SYNCS.PHASECHK.TRANS64.TRYWAIT P0, [R3+URZ+0x60], R0 ;  /* 0x00006000030075a7 */ /* 0x000ee400080011ff */
[----:B--23--:R-:W-:Y:S05]  /*4e30*/  @!P0 BRA `(.L_x_84) ;  /* 0x0000002000a48947 */ /* 0x00cfea0003800000 */
.L_x_133:
[----:B------:R-:W1:Y:S01]  /*4e40*/  LDS.128 R4, [R4+0xf0] ;  /* 0x0000f00004047984 */ /* 0x000e620000000c00 */
[----:B------:R-:W-:Y:S01]  /*4e50*/  UISETP.GE.AND UP0, UPT, UR40, 0x1, UPT ;  /* 0x000000012800788c */ /* 0x000fe2000bf06270 */
[----:B------:R-:W-:Y:S01]  /*4e60*/  @!PT LDS RZ, [RZ] ;  /* 0x00000000fffff984 */ /* 0x000fe20000000800 */
[----:B------:R-:W-:Y:S01]  /*4e70*/  @!PT LDS RZ, [RZ] ;  /* 0x00000000fffff984 */ /* 0x000fe20000000800 */
[----:B------:R-:W-:Y:S01]  /*4e80*/  @!PT LDS RZ, [RZ] ;  /* 0x00000000fffff984 */ /* 0x000fe20000000800 */
[----:B------:R-:W-:Y:S01]  /*4e90*/  @!PT LDS RZ, [RZ] ;  /* 0x00000000fffff984 */ /* 0x000fe20000000800 */
[----:B------:R2:W-:Y:S06]  /*4ea0*/  MEMBAR.ALL.CTA ;  /* 0x0000000000007992 */ /* 0x0005ec0000008000 */
[----:B--2---:R-:W2:Y:S01]  /*4eb0*/  FENCE.VIEW.ASYNC.S ;  /* 0x00000000000073c6 */ /* 0x004ea20000000000 */
[----:B-1----:R-:W-:Y:S11]  /*4ec0*/  LOP3.LUT P0, RZ, R6, 0x1, RZ, 0xc0, !PT ;  /* 0x0000000106ff7812 */ /* 0x002ff6000780c0ff */
[----:B------:R-:W-:Y:S02]  /*4ed0*/  @!UPT UIADD3 URZ, UPT, UPT, URZ, URZ, URZ ;  /* 0x000000fffffff290 */ /* 0x000fe4000fffe0ff */
[----:B--2---:R-:W-:Y:S01]  /*4ee0*/  VOTEU.ANY UP1, P0 ;  /* 0x0000000000ff7886 */ /* 0x004fe20000020100 */
[----:B------:R-:W-:Y:S01]  /*4ef0*/  PLOP3.LUT P0, PT, PT, PT, UP1, 0x80, 0x8 ;  /* 0x000000000008781c */ /* 0x000fe20003f0f018 */
[----:B------:R-:W-:Y:S11]  /*4f00*/  UP2UR UR47, UPR, URZ, 0x2 ;  /* 0x00000002ff2f7883 */ /* 0x000ff60008000000 */
[----:B------:R-:W-:Y:S01]  /*4f10*/  @!UPT UIADD3 URZ, UPT, UPT, URZ, URZ, URZ ;  /* 0x000000fffffff290 */ /* 0x000fe2000fffe0ff */
        /* <DEDUP_REMOVED lines=13> */
[----:B------:R-:W2:Y:S01]  /*4ff0*/  LDCU UR12, c[0x0][0xb20] ;  /* 0x00016400ff0c77ac */ /* 0x000ea20008000800 */
[----:B------:R-:W-:Y:S02]  /*5000*/  UIMAD.WIDE.U32 UR4, UR49, UR55, URZ ;  /* 0x00000037310472a5 */ /* 0x000fe4000f8e00ff */
[----:B------:R-:W-:Y:S02]  /*5010*/  UIMAD.WIDE.U32 UR6, UR50, UR52, URZ ;  /* 0x00000034320672a5 */ /* 0x000fe4000f8e00ff */
[----:B------:R-:W-:Y:S02]  /*5020*/  UISETP.NE.AND UP0, UPT, UR54, 0x1, UPT ;  /* 0x000000013600788c */ /* 0x000fe4000bf05270 */
[----:B------:R-:W-:Y:S02]  /*5030*/  UIMAD.WIDE.U32 UR8, UR37, UR55, URZ ;  /* 0x00000037250872a5 */ /* 0x000fe4000f8e00ff */
[----:B------:R-:W-:Y:S02]  /*5040*/  UIMAD.WIDE.U32 UR10, UR38, UR52, URZ ;  /* 0x00000034260a72a5 */ /* 0x000fe4000f8e00ff */
[----:B------:R-:W-:Y:S02]  /*5050*/  UISETP.NE.AND UP1, UPT, UR41, 0x1, UPT ;  /* 0x000000012900788c */ /* 0x000fe4000bf25270 */
[----:B------:R-:W-:Y:S01]  /*5060*/  UISETP.NE.AND UP2, UPT, UR40, 0x1, UPT ;  /* 0x000000012800788c */ /* 0x000fe2000bf45270 */
[----:B------:R-:W-:Y:S02]  /*5070*/  UMOV UR4, UR5 ;  /* 0x0000000500047c82 */ /* 0x000fe40008000000 */
[----:B--2---:R-:W-:Y:S03]  /*5080*/  USHF.R.U32.HI UR5, URZ, UR12, UR4 ;  /* 0x0000000cff057299 */ /* 0x004fe60008011604 */
[----:B------:R-:W-:Y:S02]  /*5090*/  UMOV UR4, UR7 ;  /* 0x0000000700047c82 */ /* 0x000fe40008000000 */
[----:B------:R-:W-:Y:S02]  /*50a0*/  USHF.R.U32.HI UR7, URZ, UR53, UR4 ;  /* 0x00000035ff077299 */ /* 0x000fe40008011604 */
[----:B------:R-:W-:Y:S02]  /*50b0*/  USEL UR4, UR49, UR5, !UP0 ;  /* 0x0000000531047287 */ /* 0x000fe4000c000000 */
[----:B------:R-:W-:Y:S01]  /*50c0*/  USEL UR7, UR50, UR7, !UP1 ;  /* 0x0000000732077287 */ /* 0x000fe2000c800000 */
[----:B------:R-:W-:Y:S01]  /*50d0*/  UMOV UR5, UR9 ;  /* 0x0000000900057c82 */ /* 0x000fe20008000000 */
[----:B------:R-:W-:Y:S02]  /*50e0*/  UIMAD.WIDE.U32 UR8, UR4, UR42, URZ ;  /* 0x0000002a040872a5 */ /* 0x000fe4000f8e00ff */
[----:B------:R-:W-:Y:S03]  /*50f0*/  USHF.R.U32.HI UR6, URZ, UR12, UR5 ;  /* 0x0000000cff067299 */ /* 0x000fe60008011605 */
[----:B------:R-:W-:Y:S01]  /*5100*/  UMOV UR5, UR11 ;  /* 0x0000000b00057c82 */ /* 0x000fe20008000000 */
[----:B------:R-:W-:Y:S02]  /*5110*/  UIMAD.WIDE.U32 UR10, UR7, UR42, URZ ;  /* 0x0000002a070a72a5 */ /* 0x000fe4000f8e00ff */
[----:B------:R-:W-:Y:S02]  /*5120*/  USHF.R.U32.HI UR12, URZ, UR53, UR5 ;  /* 0x00000035ff0c7299 */ /* 0x000fe40008011605 */
[----:B------:R-:W-:Y:S01]  /*5130*/  USEL UR6, UR37, UR6, !UP0 ;  /* 0x0000000625067287 */ /* 0x000fe2000c000000 */
[----:B------:R-:W-:Y:S02]  /*5140*/  UMOV UR5, UR9 ;  /* 0x0000000900057c82 */ /* 0x000fe40008000000 */
[----:B------:R-:W-:Y:S01]  /*5150*/  UMOV UR10, UR11 ;  /* 0x0000000b000a7c82 */ /* 0x000fe20008000000 */
[----:B------:R-:W-:Y:S02]  /*5160*/  @UP2 USHF.R.U32.HI UR4, URZ, UR43, UR5 ;  /* 0x0000002bff042299 */ /* 0x000fe40008011605 */
[----:B------:R-:W-:Y:S02]  /*5170*/  @UP2 USHF.R.U32.HI UR7, URZ, UR43, UR10 ;  /* 0x0000002bff072299 */ /* 0x000fe4000801160a */
[----:B------:R-:W-:Y:S02]  /*5180*/  UIMAD UR4, UR40, UR4, URZ ;  /* 0x00000004280472a4 */ /* 0x000fe4000f8e02ff */
[----:B------:R-:W-:Y:S02]  /*5190*/  UIMAD.WIDE.U32 UR10, UR6, UR42, URZ ;  /* 0x0000002a060a72a5 */ /* 0x000fe4000f8e00ff */
[----:B------:R-:W-:Y:S02]  /*51a0*/  USEL UR5, UR38, UR12, !UP1 ;  /* 0x0000000c26057287 */ /* 0x000fe4000c800000 */
[----:B------:R-:W-:Y:S02]  /*51b0*/  UIMAD UR8, UR40, UR7, URZ ;  /* 0x00000007280872a4 */ /* 0x000fe4000f8e02ff */
[----:B------:R-:W-:Y:S03]  /*51c0*/  UISETP.GE.AND UP0, UPT, UR6, UR4, UPT ;  /* 0x000000040600728c */ /* 0x000fe6000bf06270 */
[----:B------:R-:W-:Y:S01]  /*51d0*/  UMOV UR4, UR11 ;  /* 0x0000000b00047c82 */ /* 0x000fe20008000000 */
[----:B------:R-:W-:Y:S02]  /*51e0*/  UISETP.GE.OR UP0, UPT, UR5, UR8, UP0 ;  /* 0x000000080500728c */ /* 0x000fe40008706670 */
[----:B------:R-:W-:Y:S02]  /*51f0*/  USHF.R.U32.HI UR4, URZ, UR43, UR4 ;  /* 0x0000002bff047299 */ /* 0x000fe40008011604 */
[----:B------:R-:W-:Y:S02]  /*5200*/  UIMAD.WIDE.U32 UR8, UR5, UR42, URZ ;  /* 0x0000002a050872a5 */ /* 0x000fe4000f8e00ff */
[----:B------:R-:W-:Y:S02]  /*5210*/  USEL UR11, UR6, UR4, !UP2 ;  /* 0x00000004060b7287 */ /* 0x000fe4000d000000 */
[----:B------:R-:W-:Y:S02]  /*5220*/  UIADD3 UR8, UPT, UPT, -UR5, URZ, URZ ;  /* 0x000000ff05087290 */ /* 0x000fe4000fffe1ff */
[----:B------:R-:W-:Y:S01]  /*5230*/  UIADD3 UR10, UPT, UPT, -UR11, URZ, URZ ;  /* 0x000000ff0b0a7290 */ /* 0x000fe2000fffe1ff */
[----:B------:R-:W-:Y:S01]  /*5240*/  @!UP0 UMOV UR4, UR9 ;  /* 0x0000000900048c82 */ /* 0x000fe20008000000 */
[----:B------:R-:W-:Y:S02]  /*5250*/  UIADD3 UR9, UPT, UPT, -UR6, URZ, URZ ;  /* 0x000000ff06097290 */ /* 0x000fe4000fffe1ff */
[----:B------:R-:W-:Y:S02]  /*5260*/  @!UP0 USHF.R.U32.HI UR4, URZ, UR43, UR4 ;  /* 0x0000002bff048299 */ /* 0x000fe40008011604 */
[----:B------:R-:W-:Y:S02]  /*5270*/  UIMAD UR10, UR40, UR10, UR6 ;  /* 0x0000000a280a72a4 */ /* 0x000fe4000f8e0206 */
[----:B------:R-:W-:Y:S04]  /*5280*/  @!UP0 USEL UR4, UR5, UR4, !UP2 ;  /* 0x0000000405048287 */ /* 0x000fe8000d000000 */
[----:B------:R-:W-:Y:S02]  /*5290*/  @!UP0 UIMAD UR10, UR7, UR10, UR4 ;  /* 0x0000000a070a82a4 */ /* 0x000fe4000f8e0204 */
[----:B------:R-:W-:Y:S02]  /*52a0*/  @!UP0 UIADD3 UR11, UPT, UPT, UR11, -UR4, URZ ;  /* 0x800000040b0b8290 */ /* 0x000fe4000fffe0ff */
[----:B------:R-:W-:Y:S02]  /*52b0*/  UIMAD UR7, UR41, UR8, UR38 ;  /* 0x00000008290772a4 */ /* 0x000fe4000f8e0226 */
[----:B------:R-:W-:Y:S02]  /*52c0*/  @!UP0 UIMAD UR6, UR11, UR40, UR5 ;  /* 0x000000280b0682a4 */ /* 0x000fe4000f8e0205 */
[----:B------:R-:W-:Y:S01]  /*52d0*/  UIMAD UR4, UR54, UR9, UR37 ;  /* 0x00000009360472a4 */ /* 0x000fe2000f8e0225 */
[----:B------:R-:W-:Y:S02]  /*52e0*/  @!UP0 UMOV UR5, UR10 ;  /* 0x0000000a00058c82 */ /* 0x000fe40008000000 */
[----:B------:R-:W-:Y:S02]  /*52f0*/  UIMAD UR38, UR5, UR41, UR7 ;  /* 0x00000029052672a4 */ /* 0x000fe4000f8e0207 */
[----:B------:R-:W-:Y:S11]  /*5300*/  UIMAD UR37, UR6, UR54, UR4 ;  /* 0x00000036062572a4 */ /* 0x000ff6000f8e0204 */
[----:B------:R-:W-:Y:S01]  /*5310*/  @!UPT UIADD3 URZ, UPT, UPT, URZ, URZ, URZ ;  /* 0x000000fffffff290 */ /* 0x000fe2000fffe0ff */
.L_x_85:
[----:B------:R-:W-:Y:S01]  /*5320*/  UISETP.NE.AND UP0, UPT, UR39, 0x1, UPT ;  /* 0x000000012700788c */ /* 0x000fe2000bf05270 */
[----:B------:R-:W-:Y:S10]  /*5330*/  IADD3 R81, PT, PT, R81, 0x1, RZ ;  /* 0x0000000151517810 */ /* 0x000ff40007ffe0ff */
[----:B------:R-:W2:Y:S01]  /*5340*/  @!UP0 LDCU.128 UR12, c[0x0][0xb10] ;  /* 0x00016200ff0c87ac */ /* 0x000ea20008000c00 */
[----:B------:R-:W3:Y:S01]  /*5350*/  @!UP0 LDCU UR5, c[0x0][0xb0c] ;  /* 0x00016180ff0587ac */ /* 0x000ee20008000800 */
[----:B------:R-:W4:Y:S01]  /*5360*/  @!UP0 LDCU UR10, c[0x0][0xb20] ;  /* 0x00016400ff0a87ac */ /* 0x000f220008000800 */
[----:B--2---:R-:W-:Y:S02]  /*5370*/  UIMAD.WIDE.U32 UR8, UR38, UR12, URZ ;  /* 0x0000000c260872a5 */ /* 0x004fe4000f8e00ff */
[----:B------:R-:W-:Y:S02]  /*5380*/  UIMAD.WIDE.U32 UR6, UR37, UR15, URZ ;  /* 0x0000000f250672a5 */ /* 0x000fe4000f8e00ff */
[----:B------:R-:W-:Y:S03]  /*5390*/  @!UP0 UISETP.NE.AND UP1, UPT, UR14, 0x1, UPT ;  /* 0x000000010e00888c */ /* 0x000fe6000bf25270 */
[----:B------:R-:W-:Y:S01]  /*53a0*/  @!UP0 UMOV UR4, UR9 ;  /* 0x0000000900048c82 */ /* 0x000fe20008000000 */
[----:B---3--:R-:W-:Y:S02]  /*53b0*/  @!UP0 UISETP.NE.AND UP2, UPT, UR5, 0x1, UPT ;  /* 0x000000010500888c */ /* 0x008fe4000bf45270 */
[----:B------:R-:W-:Y:S01]  /*53c0*/  @!UP0 USHF.R.U32.HI UR4, URZ, UR13, UR4 ;  /* 0x0000000dff048299 */ /* 0x000fe20008011604 */
[----:B------:R-:W-:Y:S02]  /*53d0*/  @!UP0 UMOV UR6, UR7 ;  /* 0x0000000700068c82 */ /* 0x000fe40008000000 */
[----:B----4-:R-:W-:Y:S02]  /*53e0*/  @!UP0 USHF.R.U32.HI UR6, URZ, UR10, UR6 ;  /* 0x0000000aff068299 */ /* 0x010fe40008011606 */
[----:B------:R-:W-:Y:S02]  /*53f0*/  @!UP0 USEL UR7, UR38, UR4, !UP2 ;  /* 0x0000000426078287 */ /* 0x000fe4000d000000 */
[----:B------:R-:W-:Y:S04]  /*5400*/  @!UP0 USEL UR6, UR37, UR6, !UP1 ;  /* 0x0000000625068287 */ /* 0x000fe8000c800000 */
[----:B------:R-:W-:Y:S02]  /*5410*/  @!UP0 UIADD3 UR4, UPT, UPT, -UR7, UR6, URZ ;  /* 0x0000000607048290 */ /* 0x000fe4000fffe1ff */
[----:B------:R-:W-:Y:S02]  /*5420*/  @!UP0 UIADD3 UR6, UPT, UPT, UR7, -UR6, URZ ;  /* 0x8000000607068290 */ /* 0x000fe4000fffe0ff */
[----:B------:R-:W-:Y:S02]  /*5430*/  @!UP0 UIMAD UR38, UR4, UR5, UR38 ;  /* 0x00000005042682a4 */ /* 0x000fe4000f8e0226 */
[----:B------:R-:W-:Y:S02]  /*5440*/  @!UP0 UIMAD UR37, UR6, UR14, UR37 ;  /* 0x0000000e062582a4 */ /* 0x000fe4000f8e0225 */
[----:B------:R-:W-:Y:S09]  /*5450*/  ULOP3.LUT UP0, URZ, UR56, 0x1b0, URZ, 0xc0, !UPT ;  /* 0x000001b038ff7892 */ /* 0x000ff2000f80c0ff */
[----:B------:R-:W-:Y:S05]  /*5460*/  BRA.U !UP0, `(.L_x_86) ;  /* 0x0000000108407547 */ /* 0x000fea000b800000 */
[----:B------:R-:W2:Y:S01]  /*5470*/  LDCU.64 UR8, c[0x4][0x80] ;  /* 0x01001000ff0877ac */ /* 0x000ea20008000a00 */
[----:B------:R-:W-:Y:S01]  /*5480*/  MOV R3, 0x0 ;  /* 0x0000000000037802 */ /* 0x000fe20000000f00 */
[----:B------:R-:W-:Y:S02]  /*5490*/  HFMA2 R12, -RZ, RZ, 0, 5.9604644775390625e-08 ;  /* 0x00000001ff0c7431 */ /* 0x000fe400000001ff */
[----:B------:R-:W-:Y:S02]  /*54a0*/  IMAD.MOV.U32 R8, RZ, RZ, 0x70 ;  /* 0x00000070ff087424 */ /* 0x000fe400078e00ff */
[----:B------:R-:W-:Y:S01]  /*54b0*/  IMAD.MOV.U32 R13, RZ, RZ, RZ ;  /* 0x000000ffff0d7224 */ /* 0x000fe200078e00ff */
[----:B------:R-:W3:Y:S01]  /*54c0*/  LDCU.64 UR6, c[0x4][0x88] ;  /* 0x01001100ff0677ac */ /* 0x000ee20008000a00 */
[----:B------:R-:W4:Y:S01]  /*54d0*/  LDC.64 R2, c[0x4][R3] ;  /* 0x0100000003027b82 */ /* 0x000f220000000a00 */
[----:B------:R-:W1:Y:S01]  /*54e0*/  LDCU.64 UR4, c[0x4][0x8] ;  /* 0x01000100ff0477ac */ /* 0x000e620008000a00 */
[----:B--2---:R-:W-:Y:S01]  /*54f0*/  MOV R5, UR9 ;  /* 0x0000000900057c02 */ /* 0x004fe20008000f00 */
[----:B------:R-:W-:Y:S01]  /*5500*/  IMAD.U32 R4, RZ, RZ, UR8 ;  /* 0x00000008ff047e24 */ /* 0x000fe2000f8e00ff */
[----:B---3--:R-:W-:Y:S01]  /*5510*/  MOV R7, UR7 ;  /* 0x0000000700077c02 */ /* 0x008fe20008000f00 */
[----:B------:R-:W-:Y:S01]  /*5520*/  IMAD.U32 R6, RZ, RZ, UR6 ;  /* 0x00000006ff067e24 */ /* 0x000fe2000f8e00ff */
[----:B-1----:R-:W-:Y:S01]  /*5530*/  MOV R11, UR5 ;  /* 0x00000005000b7c02 */ /* 0x002fe20008000f00 */
[----:B------:R-:W-:Y:S02]  /*5540*/  IMAD.U32 R10, RZ, RZ, UR4 ;  /* 0x00000004ff0a7e24 */ /* 0x000fe4000f8e00ff */
[----:B------:R-:W-:Y:S07]  /*5550*/  LEPC R20, `(.L_x_86) ;  /* 0x000000001014794e */ /* 0x000fee0000000000 */
[----:B----45:R-:W-:Y:S05]  /*5560*/  CALL.ABS.NOINC R2 ;  /* 0x0000000002007343 */ /* 0x030fea0003c00000 */
.L_x_86:
[----:B------:R-:W-:Y:S01]  /*5570*/  LOP3.LUT P0, RZ, R85, 0x1b0, RZ, 0xc0, !PT ;  /* 0x000001b055ff7812 */ /* 0x000fe2000780c0ff */
[----:B------:R-:W-:Y:S11]  /*5580*/  BSSY.RECONVERGENT B6, `(.L_x_87) ;  /* 0x0000013000067945 */ /* 0x000ff60003800200 */
[----:B------:R-:W-:Y:S01]  /*5590*/  @!UPT UIADD3 URZ, UPT, UPT, URZ, URZ, URZ ;  /* 0x000000fffffff290 */ /* 0x000fe2000fffe0ff */
[----:B------:R-:W-:Y:S05]  /*55a0*/  @!P0 BRA `(.L_x_88) ;  /* 0x0000000000408947 */ /* 0x000fea0003800000 */
        /* <DEDUP_REMOVED lines=16> */
.L_x_88:
[----:B------:R-:W-:Y:S05]  /*56b0*/  BSYNC.RECONVERGENT B6 ;  /* 0x0000000000067941 */ /* 0x000fea0003800200 */
.L_x_87:
[----:B------:R-:W-:Y:S01]  /*56c0*/  ISETP.NE.U32.AND P3, PT, R74, RZ, PT ;  /* 0x000000ff4a00720c */ /* 0x000fe20003f65070 */
[----:B------:R-:W-:Y:S01]  /*56d0*/  UISETP.NE.AND UP1, UPT, UR61, URZ, UPT ;  /* 0x000000ff3d00728c */ /* 0x000fe2000bf25270 */
[----:B------:R-:W-:Y:S02]  /*56e0*/  ISETP.NE.U32.AND P4, PT, R70, RZ, PT ;  /* 0x000000ff4600720c */ /* 0x000fe40003f85070 */
[----:B------:R-:W-:Y:S02]  /*56f0*/  ISETP.NE.AND.EX P3, PT, R75, RZ, PT, P3 ;  /* 0x000000ff4b00720c */ /* 0x000fe40003f65330 */
[----:B------:R-:W-:Y:S02]  /*5700*/  PLOP3.LUT P1, PT, PT, PT, PT, 0x8, 0x80 ;  /* 0x000000000080781c */ /* 0x000fe40003f2e170 */
[----:B------:R-:W-:Y:S02]  /*5710*/  PLOP3.LUT P0, PT, PT, PT, UP1, 0x80, 0x8 ;  /* 0x000000000008781c */ /* 0x000fe40003f0f018 */
[----:B------:R-:W-:Y:S02]  /*5720*/  ISETP.NE.AND.EX P4, PT, R71, RZ, PT, P4 ;  /* 0x000000ff4700720c */ /* 0x000fe40003f85340 */
[----:B------:R-:W2:Y:S09]  /*5730*/  @UP1 LDCU.64 UR4, c[0x0][0x888] ;  /* 0x00011100ff0417ac */ /* 0x000eb20008000a00 */
[----:B------:R-:W-:Y:S01]  /*5740*/  @P0 PLOP3.LUT P1, PT, P3, PT, PT, 0x80, 0x8 ;  /* 0x000000000008081c */ /* 0x000fe20001f2f070 */
[----:B--2---:R-:W-:Y:S04]  /*5750*/  @UP1 UISETP.NE.U32.AND UP0, UPT, UR4, URZ, UPT ;  /* 0x000000ff0400128c */ /* 0x004fe8000bf05070 */
[----:B------:R-:W-:Y:S04]  /*5760*/  @UP1 UISETP.NE.AND.EX UP0, UPT, UR5, URZ, UPT, UP0 ;  /* 0x000000ff0500128c */ /* 0x000fe8000bf05300 */
[----:B------:R-:W-:Y:S01]  /*5770*/  @UP1 USEL UR4, URZ, 0xffffffff, UP0 ;  /* 0xffffffffff041887 */ /* 0x000fe20008000000 */
[----:B------:R-:W-:Y:S11]  /*5780*/  @!P3 BRA `(.L_x_89) ;  /* 0x000000000030b947 */ /* 0x000ff60003800000 */
[----:B------:R-:W-:Y:S01]  /*5790*/  ISETP.NE.U32.AND P2, PT, R72, RZ, PT ;  /* 0x000000ff4800720c */ /* 0x000fe20003f45070 */
[----:B------:R-:W2:Y:S01]  /*57a0*/  LDCU.64 UR6, c[0x0][0x358] ;  /* 0x00006b00ff0677ac */ /* 0x000ea20008000a00 */
[----:B------:R-:W-:Y:S02]  /*57b0*/  IMAD.MOV.U32 R79, RZ, RZ, 0x1 ;  /* 0x00000001ff4f7424 */ /* 0x000fe400078e00ff */
[----:B------:R-:W-:Y:S11]  /*57c0*/  ISETP.NE.AND.EX P2, PT, R73, RZ, PT, P2 ;  /* 0x000000ff4900720c */ /* 0x000ff60003f45320 */
[----:B------:R-:W-:Y:S02]  /*57d0*/  @!UPT UIADD3 URZ, UPT, UPT, URZ, URZ, URZ ;  /* 0x000000fffffff290 */ /* 0x000fe4000fffe0ff */
[----:B------:R-:W3:Y:S01]  /*57e0*/  @P2 LDC.64 R2, c[0x0][0x888] ;  /* 0x00022200ff022b82 */ /* 0x000ee20000000a00 */
[----:B-1----:R-:W-:Y:S04]  /*57f0*/  @P2 IMAD R0, R74, UR36, RZ ;  /* 0x000000244a002c24 */ /* 0x002fe8000f8e02ff */
[----:B---3--:R-:W-:Y:S04]  /*5800*/  @P2 IMAD.WIDE R2, R0, 0x4, R2 ;  /* 0x0000000400022825 */ /* 0x008fe800078e0202 */
[----:B------:R-:W-:Y:S01]  /*5810*/  HFMA2 R0, -RZ, RZ, 0, 5.9604644775390625e-08 ;  /* 0x00000001ff007431 */ /* 0x000fe200000001ff */
[----:B--2--5:R2:W5:Y:S04]  /*5820*/  @P2 LDG.E R39, desc[UR6][R2.64] ;  /* 0x0000000602272981 */ /* 0x024568000c1e1900 */
[----:B------:R-:W-:Y:S01]  /*5830*/  @!P2 PRMT R79, R0, 0x7610, R79 ;  /* 0x00007610004fa816 */ /* 0x000fe2000000004f */
[----:B--2---:R-:W3:Y:S06]  /*5840*/  @!P2 LDC R39, c[0x0][0x880] ;  /* 0x00022000ff27ab82 */ /* 0x004eec0000000800 */
.L_x_89:
[----:B------:R-:W-:Y:S05]  /*5850*/  @!P4 BRA `(.L_x_90) ;  /* 0x000000000024c947 */ /* 0x000fea0003800000 */
[----:B------:R-:W-:Y:S01]  /*5860*/  ISETP.NE.U32.AND P2, PT, R68, RZ, PT ;  /* 0x000000ff4400720c */ /* 0x000fe20003f45070 */
[----:B------:R-:W2:Y:S03]  /*5870*/  LDCU.64 UR6, c[0x0][0x358] ;  /* 0x00006b00ff0677ac */ /* 0x000ea60008000a00 */
[----:B------:R-:W-:Y:S11]  /*5880*/  ISETP.NE.AND.EX P2, PT, R69, RZ, PT, P2 ;  /* 0x000000ff4500720c */ /* 0x000ff60003f45320 */
[----:B------:R-:W-:Y:S02]  /*5890*/  @!UPT UIADD3 URZ, UPT, UPT, URZ, URZ, URZ ;  /* 0x000000fffffff290 */ /* 0x000fe4000fffe0ff */
[----:B------:R-:W4:Y:S01]  /*58a0*/  @P2 LDC.64 R2, c[0x0][0x8a8] ;  /* 0x00022a00ff022b82 */ /* 0x000f220000000a00 */
[----:B-1----:R-:W-:Y:S04]  /*58b0*/  @P2 IMAD R0, R70, UR36, RZ ;  /* 0x0000002446002c24 */ /* 0x002fe8000f8e02ff */
[----:B----4-:R-:W-:Y:S05]  /*58c0*/  @P2 IMAD.WIDE R2, R0, 0x4, R2 ;  /* 0x0000000400022825 */ /* 0x010fea00078e0202 */
[----:B--2--5:R2:W5:Y:S02]  /*58d0*/  @P2 LDG.E R38, desc[UR6][R2.64] ;  /* 0x0000000602262981 */ /* 0x024564000c1e1900 */
[----:B--2---:R-:W4:Y:S02]  /*58e0*/  @!P2 LDC R38, c[0x0][0x8a0] ;  /* 0x00022800ff26ab82 */ /* 0x004f240000000800 */
.L_x_90:
[----:B---3-5:R-:W-:Y:S01]  /*58f0*/  @P0 FSETP.NEU.AND P4, PT, R39, RZ, PT ;  /* 0x000000ff2700020b */ /* 0x028fe20003f8d000 */
[----:B-1----:R-:W-:Y:S01]  /*5900*/  IMAD.U32 R0, RZ, RZ, UR4 ;  /* 0x00000004ff007e24 */ /* 0x002fe2000f8e00ff */
[----:B------:R-:W-:Y:S01]  /*5910*/  @P0 LOP3.LUT P2, RZ, R79, 0xff, RZ, 0xc0, !PT ;  /* 0x000000ff4fff0812 */ /* 0x000fe2000784c0ff */
[----:B------:R-:W-:Y:S01]  /*5920*/  BSSY B1, `(.L_x_91) ;  /* 0x0000039000017945 */ /* 0x000fe20003800000 */
[----:B------:R-:W-:Y:S02]  /*5930*/  @P0 SEL R2, RZ, 0xffffffff, P4 ;  /* 0xffffffffff020807 */ /* 0x000fe40002000000 */
[----:B------:R-:W-:Y:S02]  /*5940*/  CS2R R66, SRZ ;  /* 0x0000000000427805 */ /* 0x000fe4000001ff00 */
[----:B------:R-:W-:Y:S02]  /*5950*/  LEA R22, R36, UR44, 0x3 ;  /* 0x0000002c24167c11 */ /* 0x000fe4000f8e18ff */
[----:B------:R-:W-:Y:S02]  /*5960*/  CS2R R64, SRZ ;  /* 0x0000000000407805 */ /* 0x000fe4000001ff00 */
[----:B------:R-:W-:Y:S02]  /*5970*/  @P1 SEL R2, R0, R2, !P2 ;  /* 0x0000000200021207 */ /* 0x000fe40005000000 */
[----:B------:R-:W-:Y:S02]  /*5980*/  CS2R R18, SRZ ;  /* 0x0000000000127805 */ /* 0x000fe4000001ff00 */
[----:B------:R-:W-:Y:S02]  /*5990*/  SHF.L.U32 R3, R84, 0x1f, RZ ;  /* 0x0000001f54037819 */ /* 0x000fe400000006ff */
[----:B------:R-:W-:Y:S02]  /*59a0*/  CS2R R16, SRZ ;  /* 0x0000000000107805 */ /* 0x000fe4000001ff00 */
[----:B------:R-:W-:Y:S02]  /*59b0*/  @P0 LOP3.LUT R2, R2, 0x1, RZ, 0xc0, !PT ;  /* 0x0000000102020812 */ /* 0x000fe400078ec0ff */
[----:B------:R-:W-:Y:S02]  /*59c0*/  PLOP3.LUT P5, PT, PT, PT, PT, 0x8, 0x80 ;  /* 0x000000000080781c */ /* 0x000fe40003fae170 */
[----:B------:R-:W-:Y:S02]  /*59d0*/  ISETP.NE.U32.OR P1, PT, R2, 0x1, !P0 ;  /* 0x000000010200780c */ /* 0x000fe40004725470 */
[----:B------:R-:W-:Y:S11]  /*59e0*/  LEA.HI R2, R36, R36, RZ, 0x1 ;  /* 0x0000002424027211 */ /* 0x000ff600078f08ff */
[----:B------:R-:W-:Y:S04]  /*59f0*/  @P1 SHF.L.U32 R0, R82, 0x1f, RZ ;  /* 0x0000001f52001819 */ /* 0x000fe800000006ff */
[----:B------:R1:W2:Y:S01]  /*5a00*/  @P1 SYNCS.PHASECHK.TRANS64.TRYWAIT P0, [UR44+0x40], R0 ;  /* 0x00004000ff0015a7 */ /* 0x0002a2000800112c */
[----:B------:R3:W3:Y:S01]  /*5a10*/  SYNCS.PHASECHK.TRANS64.TRYWAIT P4, [R22+URZ+0x80], R3 ;  /* 0x00008003160075a7 */ /* 0x0006e200080811ff */
[C---:B-1----:R-:W-:Y:S01]  /*5a20*/  IMAD.SHL.U32 R0, R2.reuse, 0x20, RZ ;  /* 0x0000002002007824 */ /* 0x042fe200078e00ff */
[----:B------:R-:W-:Y:S04]  /*5a30*/  LOP3.LUT R2, R2, 0xffe, RZ, 0xc0, !PT ;  /* 0x00000ffe02027812 */ /* 0x000fe800078ec0ff */
[----:B------:R-:W-:Y:S01]  /*5a40*/  LOP3.LUT R0, R0, 0xffffffc0, RZ, 0xc0, !PT ;  /* 0xffffffc000007812 */ /* 0x000fe200078ec0ff */
[----:B------:R-:W-:Y:S04]  /*5a50*/  IMAD.IADD R2, R36, 0x1, -R2 ;  /* 0x0000000124027824 */ /* 0x000fe800078e0a02 */
[----:B------:R-:W-:Y:S04]  /*5a60*/  IMAD.IADD R0, R37, 0x1, R0 ;  /* 0x0000000125007824 */ /* 0x000fe800078e0200 */
[----:B------:R-:W-:Y:S01]  /*5a70*/  IMAD R2, R2, 0x100000, R0 ;  /* 0x0010000002027824 */ /* 0x000fe200078e0200 */
[----:B--2---:R-:W-:Y:S01]  /*5a80*/  @P1 PLOP3.LUT P5, PT, P0, PT, PT, 0x8, 0x80 ;  /* 0x000000000080181c */ /* 0x004fe200007ae170 */
[----:B------:R-:W-:Y:S01]  /*5a90*/  @!UPT UIADD3 URZ, UPT, UPT, URZ, URZ, URZ ;  /* 0x000000fffffff290 */ /* 0x000fe2000fffe0ff */
[----:B---3--:R-:W-:Y:S11]  /*5aa0*/  @!P1 BRA `(.L_x_92) ;  /* 0x0000000000809947 */ /* 0x008ff60003800000 */
[----:B------:R-:W-:Y:S01]  /*5ab0*/  ISETP.NE.U32.AND P0, PT, RZ, UR58, PT ;  /* 0x0000003aff007c0c */ /* 0x000fe2000bf05070 */
[----:B------:R-:W-:Y:S01]  /*5ac0*/  BSSY B0, `(.L_x_93) ;  /* 0x0000012000007945 */ /* 0x000fe20003800000 */
[----:B------:R-:W-:Y:S02]  /*5ad0*/  FSETP.NEU.AND P2, PT, R39, RZ, PT ;  /* 0x000000ff2700720b */ /* 0x000fe40003f4d000 */
[----:B------:R-:W-:Y:S02]  /*5ae0*/  CS2R R18, SRZ ;  /* 0x0000000000127805 */ /* 0x000fe4000001ff00 */
[----:B------:R-:W-:Y:S02]  /*5af0*/  ISETP.NE.AND.EX P0, PT, RZ, UR59, PT, P0 ;  /* 0x0000003bff007c0c */ /* 0x000fe4000bf05300 */
[----:B------:R-:W-:Y:S02]  /*5b00*/  CS2R R16, SRZ ;  /* 0x0000000000107805 */ /* 0x000fe4000001ff00 */
[----:B------:R-:W-:Y:S02]  /*5b10*/  LOP3.LUT P1, RZ, R79, 0xff, RZ, 0xc0, !PT ;  /* 0x000000ff4fff7812 */ /* 0x000fe4000782c0ff */
[----:B------:R-:W-:Y:S02]  /*5b20*/  CS2R R66, SRZ ;  /* 0x0000000000427805 */ /* 0x000fe4000001ff00 */
[----:B------:R-:W-:Y:S02]  /*5b30*/  SEL R0, RZ, 0xffffffff, P2 ;  /* 0xffffffffff007807 */ /* 0x000fe40001000000 */
[----:B------:R-:W-:Y:S02]  /*5b40*/  CS2R R64, SRZ ;  /* 0x0000000000407805 */ /* 0x000fe4000001ff00 */
[----:B------:R-:W-:Y:S04]  /*5b50*/  SEL R4, RZ, 0xffffffff, P0 ;  /* 0xffffffffff047807 */ /* 0x000fe80000000000 */
[----:B------:R-:W-:Y:S04]  /*5b60*/  @P3 SEL R0, R4, R0, !P1 ;  /* 0x0000000004003207 */ /* 0x000fe80004800000 */
[----:B------:R-:W-:Y:S04]  /*5b70*/  LOP3.LUT R0, R0, 0x1, RZ, 0xc0, !PT ;  /* 0x0000000100007812 */ /* 0x000fe800078ec0ff */
[----:B------:R-:W-:Y:S01]  /*5b80*/  ISETP.NE.U32.AND P0, PT, R0, 0x1, PT ;  /* 0x000000010000780c */ /* 0x000fe20003f05070 */
[----:B------:R-:W-:Y:S01]  /*5b90*/  @!UPT UIADD3 URZ, UPT, UPT, URZ, URZ, URZ ;  /* 0x000000fffffff290 */ /* 0x000fe2000fffe0ff */
[----:B------:R-:W-:Y:S11]  /*5ba0*/  @!P5 BRA `(.L_x_94) ;  /* 0x00000000000cd947 */ /* 0x000ff60003800000 */
[----:B------:R-:W-:Y:S04]  /*5bb0*/  SHF.L.U32 R4, R82, 0x1f, RZ ;  /* 0x0000001f52047819 */ /* 0x000fe800000006ff */
[----:B------:R-:W1:Y:S02]  /*5bc0*/  SYNCS.PHASECHK.TRANS64.TRYWAIT P1, [UR44+0x40], R4 ;  /* 0x00004004ff0075a7 */ /* 0x000e64000802112c */
[----:B-1----:R-:W-:Y:S05]  /*5bd0*/  @!P1 BRA `(.L_x_95) ;  /* 0x0000001400509947 */ /* 0x002fea0003800000 */
.L_x_94:
[----:B------:R-:W-:Y:S05]  /*5be0*/  BSYNC B0 ;  /* 0x0000000000007941 */ /* 0x000fea0003800000 */
.L_x_93:
[----:B------:R2:W3:Y:S01]  /*5bf0*/  @P0 LDS.128 R16, [R78+UR44+0x200] ;  /* 0x0002002c4e100984 */ /* 0x0004e20008000c00 */
[----:B------:R-:W-:Y:S01]  /*5c00*/  UIADD3 UR4, UPT, UPT, UR44, 0x48, URZ ;  /* 0x000000482c047890 */ /* 0x000fe2000fffe0ff */
[----:B------:R-:W-:Y:S02]  /*5c10*/  LOP3.LUT R82, R82, 0x1, RZ, 0x3c, !PT ;  /* 0x0000000152527812 */ /* 0x000fe400078e3cff */
[----:B------:R2:W1:Y:S01]  /*5c20*/  @P0 LDS.128 R64, [R77+0x10] ;  /* 0x000010004d400984 */ /* 0x0004620000000c00 */
[----:B------:R-:W-:Y:S01]  /*5c30*/  UPRMT UR4, UR48, 0x654, UR4 ;  /* 0x0000065430047896 */ /* 0x000fe20008000004 */
[----:B------:R-:W-:Y:S01]  /*5c40*/  @!PT LDS RZ, [RZ] ;  /* 0x00000000fffff984 */ /* 0x000fe20000000800 */
[----:B------:R-:W-:Y:S01]  /*5c50*/  @!PT LDS RZ, [RZ] ;  /* 0x00000000fffff984 */ /* 0x000fe20000000800 */
[----:B------:R-:W-:Y:S01]  /*5c60*/  @!PT LDS RZ, [RZ] ;  /* 0x00000000fffff984 */ /* 0x000fe20000000800 */
[----:B------:R-:W-:Y:S01]  /*5c70*/  @!PT LDS RZ, [RZ] ;  /* 0x00000000fffff984 */ /* 0x000fe20000000800 */
[----:B------:R5:W-:Y:S06]  /*5c80*/  MEMBAR.ALL.CTA ;  /* 0x0000000000007992 */ /* 0x000bec0000008000 */
[----:B-----5:R-:W5:Y:S02]  /*5c90*/  FENCE.VIEW.ASYNC.S ;  /* 0x00000000000073c6 */ /* 0x020f640000000000 */
[----:B-----5:R-:W-:Y:S03]  /*5ca0*/  SYNCS.ARRIVE.TRANS64.RED.A1T0 RZ, [UR4], RZ ;  /* 0x000000ffffff79a7 */ /* 0x020fe60008100404 */
.L_x_92:
[----:B------:R-:W-:Y:S05]  /*5cb0*/  BSYNC B1 ;  /* 0x0000000000017941 */ /* 0x000fea0003800000 */
.L_x_91:
[----:B-1----:R-:W-:Y:S04]  /*5cc0*/  SHF.R.U32.HI R0, RZ, 0x15, R2 ;  /* 0x00000015ff007819 */ /* 0x002fe80000011602 */
[----:B------:R-:W-:Y:S01]  /*5cd0*/  LOP3.LUT P0, RZ, R0, 0x3, R80, 0x48, !PT ;  /* 0x0000000300ff7812 */ /* 0x000fe20007804850 */
[----:B------:R-:W-:Y:S01]  /*5ce0*/  @!UPT UIADD3 URZ, UPT, UPT, URZ, URZ, URZ ;  /* 0x000000fffffff290 */ /* 0x000fe2000fffe0ff */
[----:B------:R-:W-:Y:S11]  /*5cf0*/  @P4 BRA `(.L_x_96) ;  /* 0x0000000000084947 */ /* 0x000ff60003800000 */
[----:B------:R-:W1:Y:S02]  /*5d00*/  SYNCS.PHASECHK.TRANS64.TRYWAIT P1, [R22+URZ+0x80], R3 ;  /* 0x00008003160075a7 */ /* 0x000e6400080211ff */
[----:B-1----:R-:W-:Y:S05]  /*5d10*/  @!P1 BRA `(.L_x_97) ;  /* 0x0000001400189947 */ /* 0x002fea0003800000 */
.L_x_96:
[----:B------:R-:W-:Y:S05]  /*5d20*/  @!P0 BRA `(.L_x_98) ;  /* 0x0000000000408947 */ /* 0x000fea0003800000 */
[----:B------:R-:W1:Y:S01]  /*5d30*/  LDCU.64 UR8, c[0x4][0x70] ;  /* 0x01000e00ff0877ac */ /* 0x000e620008000a00 */
[----:B------:R-:W-:Y:S01]  /*5d40*/  MOV R15, 0x0 ;  /* 0x00000000000f7802 */ /* 0x000fe20000000f00 */
[----:B------:R-:W-:Y:S02]  /*5d50*/  HFMA2 R12, -RZ, RZ, 0, 5.9604644775390625e-08 ;  /* 0x00000001ff0c7431 */ /* 0x000fe400000001ff */
[----:B------:R-:W-:Y:S02]  /*5d60*/  IMAD.MOV.U32 R8, RZ, RZ, 0x192 ;  /* 0x00000192ff087424 */ /* 0x000fe400078e00ff */
[----:B------:R-:W-:Y:S01]  /*5d70*/  IMAD.MOV.U32 R13, RZ, RZ, RZ ;  /* 0x000000ffff0d7224 */ /* 0x000fe200078e00ff */
[----:B------:R-:W5:Y:S01]  /*5d80*/  LDCU.64 UR6, c[0x4][0x78] ;  /* 0x01000f00ff0677ac */ /* 0x000f620008000a00 */
[----:B------:R-:W2:Y:S01]  /*5d90*/  LDC.64 R14, c[0x4][R15] ;  /* 0x010000000f0e7b82 */ /* 0x000ea20000000a00 */
[----:B------:R-:W3:Y:S01]  /*5da0*/  LDCU.64 UR4, c[0x4][0x10] ;  /* 0x01000200ff0477ac */ /* 0x000ee20008000a00 */
[----:B-1----:R-:W-:Y:S01]  /*5db0*/  MOV R5, UR9 ;  /* 0x0000000900057c02 */ /* 0x002fe20008000f00 */
[----:B------:R-:W-:Y:S01]  /*5dc0*/  IMAD.U32 R4, RZ, RZ, UR8 ;  /* 0x00000008ff047e24 */ /* 0x000fe2000f8e00ff */
[----:B-----5:R-:W-:Y:S01]  /*5dd0*/  MOV R7, UR7 ;  /* 0x0000000700077c02 */ /* 0x020fe20008000f00 */
[----:B------:R-:W-:Y:S01]  /*5de0*/  IMAD.U32 R6, RZ, RZ, UR6 ;  /* 0x00000006ff067e24 */ /* 0x000fe2000f8e00ff */
[----:B---3--:R-:W-:Y:S01]  /*5df0*/  MOV R11, UR5 ;  /* 0x00000005000b7c02 */ /* 0x008fe20008000f00 */
[----:B------:R-:W-:Y:S02]  /*5e00*/  IMAD.U32 R10, RZ, RZ, UR4 ;  /* 0x00000004ff0a7e24 */ /* 0x000fe4000f8e00ff */
[----:B------:R-:W-:Y:S07]  /*5e10*/  LEPC R20, `(.L_x_98) ;  /* 0x000000001014794e */ /* 0x000fee0000000000 */
[----:B--2-4-:R-:W-:Y:S05]  /*5e20*/  CALL.ABS.NOINC R14 ;  /* 0x000000000e007343 */ /* 0x014fea0003c00000 */
.L_x_98:
[----:B------:R-:W-:Y:S01]  /*5e30*/  LOP3.LUT P0, RZ, R76, 0x60, RZ, 0xc0, !PT ;  /* 0x000000604cff7812 */ /* 0x000fe2000780c0ff */
[----:B------:R-:W-:Y:S05]  /*5e40*/  WARPSYNC.ALL ;  /* 0x0000000000007948 */ /* 0x000fea0003800000 */
[----:B------:R-:W-:Y:S01]  /*5e50*/  R2UR UR4, R2 ;  /* 0x00000000020472ca */ /* 0x000fe200000e0000 */
[----:B------:R-:W-:Y:S01]  /*5e60*/  BSSY.RECONVERGENT B0, `(.L_x_99) ;  /* 0x000009f000007945 */ /* 0x000fe20003800200 */
[-C--:B---3--:R-:W-:Y:S02]  /*5e70*/  F2FP.F16.E5M2.UNPACK_B R2, R16.reuse ;  /* 0x00000010ff02723e */ /* 0x088fe400020004ff */
[----:B------:R-:W-:Y:S02]  /*5e80*/  F2FP.F16.E5M2.UNPACK_B R16, R16.H1 ;  /* 0x00000010ff10723e */ /* 0x000fe400030004ff */
[----:B------:R-:W-:Y:S01]  /*5e90*/  R2UR UR5, R22 ;  /* 0x00000000160572ca */ /* 0x000fe200000e0000 */
[----:B------:R-:W-:Y:S01]  /*5ea0*/  HADD2.F32 R0, -RZ, R2.H0_H0 ;  /* 0x20000002ff007230 */ /* 0x000fe20000004100 */
[-C--:B------:R-:W-:Y:S01]  /*5eb0*/  F2FP.F16.E5M2.UNPACK_B R42, R17.reuse ;  /* 0x00000011ff2a723e */ /* 0x080fe200020004ff */
[--C-:B------:R-:W-:Y:S01]  /*5ec0*/  HADD2.F32 R3, -RZ, R16.reuse.H0_H0 ;  /* 0x20000010ff037230 */ /* 0x100fe20000004100 */
[----:B------:R-:W-:Y:S01]  /*5ed0*/  F2FP.F16.E5M2.UNPACK_B R44, R17.H1 ;  /* 0x00000011ff2c723e */ /* 0x000fe200030004ff */
[----:B------:R-:W-:Y:S01]  /*5ee0*/  HADD2.F32 R40, -RZ, R16.H1_H1 ;  /* 0x30000010ff287230 */ /* 0x000fe20000004100 */
[-C--:B------:R-:W-:Y:S01]  /*5ef0*/  F2FP.F16.E5M2.UNPACK_B R46, R18.reuse ;  /* 0x00000012ff2e723e */ /* 0x080fe200020004ff */
[----:B------:R-:W-:Y:S01]  /*5f00*/  HADD2.F32 R2, -RZ, R2.H1_H1 ;  /* 0x30000002ff027230 */ /* 0x000fe20000004100 */
[----:B------:R-:W-:Y:S01]  /*5f10*/  F2FP.F16.E5M2.UNPACK_B R48, R18.H1 ;  /* 0x00000012ff30723e */ /* 0x000fe200030004ff */
[--C-:B------:R-:W-:Y:S01]  /*5f20*/  HADD2.F32 R41, -RZ, R42.reuse.H0_H0 ;  /* 0x2000002aff297230 */ /* 0x100fe20000004100 */
[-C--:B------:R-:W-:Y:S01]  /*5f30*/  F2FP.F16.E5M2.UNPACK_B R50, R19.reuse ;  /* 0x00000013ff32723e */ /* 0x080fe200020004ff */
[----:B------:R-:W-:Y:S01]  /*5f40*/  HADD2.F32 R42, -RZ, R42.H1_H1 ;  /* 0x3000002aff2a7230 */ /* 0x000fe20000004100 */
[----:B------:R-:W-:Y:S01]  /*5f50*/  F2FP.F16.E5M2.UNPACK_B R52, R19.H1 ;  /* 0x00000013ff34723e */ /* 0x000fe200030004ff */
[----:B------:R-:W-:Y:S01]  /*5f60*/  HADD2.F32 R43, -RZ, R44.H0_H0 ;  /* 0x2000002cff2b7230 */ /* 0x000fe20000004100 */
[----:B------:R-:W-:Y:S01]  /*5f70*/  LDTM.16dp32bit_t0_t15.x32 R4, tmem[UR4] ;  /* 0x00000004000479ee */ /* 0x000fe20008a80000 */
[----:B------:R-:W1:Y:S01]  /*5f80*/  LDTM.16dp32bit_t16_t31.x32 R4, tmem[UR4+0x20] ;  /* 0x00002004000479ee */ /* 0x000e620008aa0000 */
[----:B------:R-:W-:Y:S01]  /*5f90*/  NOP ;  /* 0x0000000000007918 */ /* 0x000fe20000000000 */
[----:B------:R-:W-:Y:S01]  /*5fa0*/  UIADD3 UR4, UPT, UPT, UR5, 0xa0, URZ ;  /* 0x000000a005047890 */ /* 0x000fe2000fffe0ff */
[--C-:B------:R-:W-:Y:S01]  /*5fb0*/  HADD2.F32 R45, -RZ, R46.reuse.H0_H0 ;  /* 0x2000002eff2d7230 */ /* 0x100fe20000004100 */
[----:B------:R-:W-:Y:S01]  /*5fc0*/  F2FP.F16.E5M2.UNPACK_B R54, R64 ;  /* 0x00000040ff36723e */ /* 0x000fe200020004ff */
[----:B------:R-:W-:Y:S01]  /*5fd0*/  HADD2.F32 R46, -RZ, R46.H1_H1 ;  /* 0x3000002eff2e7230 */ /* 0x000fe20000004100 */
[----:B------:R-:W-:Y:S01]  /*5fe0*/  UPRMT UR4, UR48, 0x654, UR4 ;  /* 0x0000065430047896 */ /* 0x000fe20008000004 */
[--C-:B------:R-:W-:Y:S01]  /*5ff0*/  HADD2.F32 R49, -RZ, R50.reuse.H0_H0 ;  /* 0x20000032ff317230 */ /* 0x100fe20000004100 */
[-C--:B------:R-:W-:Y:S01]  /*6000*/  F2FP.F16.E5M2.UNPACK_B R58, R65.reuse ;  /* 0x00000041ff3a723e */ /* 0x080fe200020004ff */
[----:B------:R-:W-:Y:S01]  /*6010*/  HADD2.F32 R50, -RZ, R50.H1_H1 ;  /* 0x30000032ff327230 */ /* 0x000fe20000004100 */
[----:B------:R-:W-:Y:S01]  /*6020*/  F2FP.F16.E5M2.UNPACK_B R62, R66 ;  /* 0x00000042ff3e723e */ /* 0x000fe200020004ff */
[--C-:B------:R-:W-:Y:S01]  /*6030*/  HADD2.F32 R53, -RZ, R54.reuse.H0_H0 ;  /* 0x20000036ff357230 */ /* 0x100fe20000004100 */
[----:B------:R-:W-:Y:S01]  /*6040*/  F2FP.F16.E5M2.UNPACK_B R56, R64.H1 ;  /* 0x00000040ff38723e */ /* 0x000fe200030004ff */
[----:B------:R-:W-:Y:S01]  /*6050*/  HADD2.F32 R54, -RZ, R54.H1_H1 ;  /* 0x30000036ff367230 */ /* 0x000fe20000004100 */
[----:B------:R-:W-:Y:S01]  /*6060*/  F2FP.F16.E5M2.UNPACK_B R60, R65.H1 ;  /* 0x00000041ff3c723e */ /* 0x000fe200030004ff */
[----:B-1----:R-:W-:Y:S01]  /*6070*/  SYNCS.ARRIVE.TRANS64.RED.A1T0 RZ, [UR4], RZ ;  /* 0x000000ffffff79a7 */ /* 0x002fe20008100404 */
[--C-:B------:R-:W-:Y:S01]  /*6080*/  HADD2.F32 R57, -RZ, R58.reuse.H0_H0 ;  /* 0x2000003aff397230 */ /* 0x100fe20000004100 */
[-C--:B------:R-:W-:Y:S01]  /*6090*/  F2FP.F16.E5M2.UNPACK_B R65, R67.reuse ;  /* 0x00000043ff41723e */ /* 0x080fe200020004ff */
[----:B------:R-:W-:Y:S01]  /*60a0*/  HADD2.F32 R58, -RZ, R58.H1_H1 ;  /* 0x3000003aff3a7230 */ /* 0x000fe20000004100 */
[----:B------:R-:W-:Y:S01]  /*60b0*/  F2FP.F16.E5M2.UNPACK_B R64, R66.H1 ;  /* 0x00000042ff40723e */ /* 0x000fe200030004ff */
[--C-:B------:R-:W-:Y:S01]  /*60c0*/  HADD2.F32 R61, -RZ, R62.reuse.H0_H0 ;  /* 0x2000003eff3d7230 */ /* 0x100fe20000004100 */
[----:B------:R-:W-:Y:S01]  /*60d0*/  F2FP.F16.E5M2.UNPACK_B R67, R67.H1 ;  /* 0x00000043ff43723e */ /* 0x000fe200030004ff */
[----:B------:R-:W-:Y:S01]  /*60e0*/  HADD2.F32 R62, -RZ, R62.H1_H1 ;  /* 0x3000003eff3e7230 */ /* 0x000fe20000004100 */
[----:B------:R-:W-:Y:S01]  /*60f0*/  IADD3 R36, PT, PT, R36, 0x1, RZ ;  /* 0x0000000124247810 */ /* 0x000fe20007ffe0ff */
[C---:B----4-:R-:W-:Y:S01]  /*6100*/  FMUL R4, R38.reuse, R4 ;  /* 0x0000000426047220 */ /* 0x050fe20000400000 */
[C---:B------:R-:W-:Y:S01]  /*6110*/  FMUL R5, R38.reuse, R5 ;  /* 0x0000000526057220 */ /* 0x040fe20000400000 */
[C---:B------:R-:W-:Y:S01]  /*6120*/  FMUL R8, R38.reuse, R8 ;  /* 0x0000000826087220 */ /* 0x040fe20000400000 */
[C---:B------:R-:W-:Y:S01]  /*6130*/  FMUL R9, R38.reuse, R9 ;  /* 0x0000000926097220 */ /* 0x040fe20000400000 */
[C---:B------:R-:W-:Y:S01]  /*6140*/  FFMA R4, R39.reuse, R0, R4 ;  /* 0x0000000027047223 */ /* 0x040fe20000000004 */
[C---:B------:R-:W-:Y:S01]  /*6150*/  FFMA R5, R39.reuse, R2, R5 ;  /* 0x0000000227057223 */ /* 0x040fe20000000005 */
[C---:B------:R-:W-:Y:S01]  /*6160*/  FMUL R12, R38.reuse, R12 ;  /* 0x0000000c260c7220 */ /* 0x040fe20000400000 */
        /* <DEDUP_REMOVED lines=10> */
[----:B------:R-:W-:Y:S02]  /*6210*/  HADD2.F32 R44, -RZ, R44.H1_H1 ;  /* 0x3000002cff2c7230 */ /* 0x000fe40000004100 */
[C---:B------:R-:W-:Y:S01]  /*6220*/  FMUL R10, R38.reuse, R10 ;  /* 0x0000000a260a7220 */ /* 0x040fe20000400000 */
[C---:B------:R-:W-:Y:S01]  /*6230*/  FFMA R6, R39.reuse, R3, R6 ;  /* 0x0000000327067223 */ /* 0x040fe20000000006 */
[C---:B------:R-:W-:Y:S01]  /*6240*/  FFMA R7, R39.reuse, R40, R7 ;  /* 0x0000002827077223 */ /* 0x040fe20000000007 */
[C---:B------:R-:W-:Y:S01]  /*6250*/  FFMA R8, R39.reuse, R41, R8 ;  /* 0x0000002927087223 */ /* 0x040fe20000000008 */
[C---:B------:R-:W-:Y:S01]  /*6260*/  FFMA R9, R39.reuse, R42, R9 ;  /* 0x0000002a27097223 */ /* 0x040fe20000000009 */
[----:B------:R-:W-:Y:S01]  /*6270*/  FFMA R10, R39, R43, R10 ;  /* 0x0000002b270a7223 */ /* 0x000fe2000000000a */
[--C-:B------:R-:W-:Y:S01]  /*6280*/  HADD2.F32 R40, -RZ, R65.reuse.H0_H0 ;  /* 0x20000041ff287230 */ /* 0x100fe20000004100 */
[----:B------:R-:W-:Y:S01]  /*6290*/  F2FP.SATFINITE.E5M2.F32.PACK_AB_MERGE_C R86, R7, R6, RZ ;  /* 0x000000060756723e */ /* 0x000fe200048060ff */
[C---:B------:R-:W-:Y:S01]  /*62a0*/  FMUL R7, R38.reuse, R24 ;  /* 0x0000001826077220 */ /* 0x040fe20000400000 */
[C---:B------:R-:W-:Y:S01]  /*62b0*/  FMUL R24, R38.reuse, R29 ;  /* 0x0000001d26187220 */ /* 0x040fe20000400000 */
[C---:B------:R-:W-:Y:S01]  /*62c0*/  FMUL R29, R38.reuse, R34 ;  /* 0x00000022261d7220 */ /* 0x040fe20000400000 */
[----:B------:R-:W-:Y:S02]  /*62d0*/  HADD2.F32 R65, -RZ, R65.H1_H1 ;  /* 0x30000041ff417230 */ /* 0x000fe40000004100 */
[C---:B------:R-:W-:Y:S01]  /*62e0*/  FMUL R11, R38.reuse, R11 ;  /* 0x0000000b260b7220 */ /* 0x040fe20000400000 */
[--C-:B------:R-:W-:Y:S02]  /*62f0*/  HADD2.F32 R47, -RZ, R48.reuse.H0_H0 ;  /* 0x20000030ff2f7230 */ /* 0x100fe40000004100 */
[C---:B------:R-:W-:Y:S01]  /*6300*/  FMUL R14, R38.reuse, R14 ;  /* 0x0000000e260e7220 */ /* 0x040fe20000400000 */
[----:B------:R-:W-:Y:S02]  /*6310*/  HADD2.F32 R48, -RZ, R48.H1_H1 ;  /* 0x30000030ff307230 */ /* 0x000fe40000004100 */
[C---:B------:R-:W-:Y:S01]  /*6320*/  FFMA R11, R39.reuse, R44, R11 ;  /* 0x0000002c270b7223 */ /* 0x040fe2000000000b */
[C---:B------:R-:W-:Y:S01]  /*6330*/  FFMA R12, R39.reuse, R45, R12 ;  /* 0x0000002d270c7223 */ /* 0x040fe2000000000c */
[C---:B------:R-:W-:Y:S01]  /*6340*/  FFMA R13, R39.reuse, R46, R13 ;  /* 0x0000002e270d7223 */ /* 0x040fe2000000000d */
[----:B------:R-:W-:Y:S01]  /*6350*/  FFMA R14, R39, R47, R14 ;  /* 0x0000002f270e7223 */ /* 0x000fe2000000000e */
[C---:B------:R-:W-:Y:S01]  /*6360*/  FMUL R15, R38.reuse, R15 ;  /* 0x0000000f260f7220 */ /* 0x040fe20000400000 */
[--C-:B------:R-:W-:Y:S01]  /*6370*/  HADD2.F32 R51, -RZ, R52.reuse.H0_H0 ;  /* 0x20000034ff337230 */ /* 0x100fe20000004100 */
[----:B------:R-:W-:Y:S01]  /*6380*/  F2FP.SATFINITE.E5M2.F32.PACK_AB_MERGE_C R10, R11, R10, RZ ;  /* 0x0000000a0b0a723e */ /* 0x000fe200048060ff */
[----:B------:R-:W-:Y:S02]  /*6390*/  HADD2.F32 R52, -RZ, R52.H1_H1 ;  /* 0x30000034ff347230 */ /* 0x000fe40000004100 */
[C---:B------:R-:W-:Y:S01]  /*63a0*/  FFMA R15, R39.reuse, R48, R15 ;  /* 0x00000030270f7223 */ /* 0x040fe2000000000f */
[C---:B------:R-:W-:Y:S01]  /*63b0*/  FFMA R16, R39.reuse, R49, R16 ;  /* 0x0000003127107223 */ /* 0x040fe20000000010 */
[C---:B------:R-:W-:Y:S01]  /*63c0*/  FFMA R17, R39.reuse, R50, R17 ;  /* 0x0000003227117223 */ /* 0x040fe20000000011 */
[C---:B------:R-:W-:Y:S01]  /*63d0*/  FMUL R18, R38.reuse, R18 ;  /* 0x0000001226127220 */ /* 0x040fe20000400000 */
[C---:B------:R-:W-:Y:S01]  /*63e0*/  FMUL R19, R38.reuse, R19 ;  /* 0x0000001326137220 */ /* 0x040fe20000400000 */
[--C-:B------:R-:W-:Y:S02]  /*63f0*/  HADD2.F32 R55, -RZ, R56.reuse.H0_H0 ;  /* 0x20000038ff377230 */ /* 0x100fe40000004100 */
[C---:B------:R-:W-:Y:S01]  /*6400*/  FMUL R3, R38.reuse, R22 ;  /* 0x0000001626037220 */ /* 0x040fe20000400000 */
[C---:B------:R-:W-:Y:S01]  /*6410*/  FFMA R18, R39.reuse, R51, R18 ;  /* 0x0000003327127223 */ /* 0x040fe20000000012 */
[----:B------:R-:W-:Y:S02]  /*6420*/  HADD2.F32 R56, -RZ, R56.H1_H1 ;  /* 0x30000038ff387230 */ /* 0x000fe40000004100 */
[C---:B------:R-:W-:Y:S01]  /*6430*/  FFMA R19, R39.reuse, R52, R19 ;  /* 0x0000003427137223 */ /* 0x040fe20000000013 */
[C---:B------:R-:W-:Y:S01]  /*6440*/  FMUL R6, R38.reuse, R23 ;  /* 0x0000001726067220 */ /* 0x040fe20000400000 */
[C---:B------:R-:W-:Y:S01]  /*6450*/  FFMA R0, R39.reuse, R53, R0 ;  /* 0x0000003527007223 */ /* 0x040fe20000000000 */
[C---:B------:R-:W-:Y:S01]  /*6460*/  FFMA R2, R39.reuse, R54, R2 ;  /* 0x0000003627027223 */ /* 0x040fe20000000002 */
[--C-:B------:R-:W-:Y:S02]  /*6470*/  HADD2.F32 R59, -RZ, R60.reuse.H0_H0 ;  /* 0x2000003cff3b7230 */ /* 0x100fe40000004100 */
[C---:B------:R-:W-:Y:S01]  /*6480*/  FFMA R3, R39.reuse, R55, R3 ;  /* 0x0000003727037223 */ /* 0x040fe20000000003 */
[----:B------:R-:W-:Y:S02]  /*6490*/  HADD2.F32 R60, -RZ, R60.H1_H1 ;  /* 0x3000003cff3c7230 */ /* 0x000fe40000004100 */
[C---:B------:R-:W-:Y:S01]  /*64a0*/  FMUL R21, R38.reuse, R26 ;  /* 0x0000001a26157220 */ /* 0x040fe20000400000 */
[C---:B------:R-:W-:Y:S01]  /*64b0*/  FMUL R22, R38.reuse, R27 ;  /* 0x0000001b26167220 */ /* 0x040fe20000400000 */
[C---:B------:R-:W-:Y:S01]  /*64c0*/  FFMA R6, R39.reuse, R56, R6 ;  /* 0x0000003827067223 */ /* 0x040fe20000000006 */
[C---:B------:R-:W-:Y:S01]  /*64d0*/  FFMA R7, R39.reuse, R57, R7 ;  /* 0x0000003927077223 */ /* 0x040fe20000000007 */
[C---:B------:R-:W-:Y:S01]  /*64e0*/  FMUL R23, R38.reuse, R28 ;  /* 0x0000001c26177220 */ /* 0x040fe20000400000 */
[C---:B------:R-:W-:Y:S01]  /*64f0*/  FFMA R20, R39.reuse, R58, R20 ;  /* 0x0000003a27147223 */ /* 0x040fe20000000014 */
[--C-:B------:R-:W-:Y:S02]  /*6500*/  HADD2.F32 R63, -RZ, R64.reuse.H0_H0 ;  /* 0x20000040ff3f7230 */ /* 0x100fe40000004100 */
[C---:B------:R-:W-:Y:S01]  /*6510*/  FFMA R21, R39.reuse, R59, R21 ;  /* 0x0000003b27157223 */ /* 0x040fe20000000015 */
[----:B------:R-:W-:Y:S02]  /*6520*/  HADD2.F32 R64, -RZ, R64.H1_H1 ;  /* 0x30000040ff407230 */ /* 0x000fe40000004100 */
[C---:B------:R-:W-:Y:S01]  /*6530*/  FFMA R22, R39.reuse, R60, R22 ;  /* 0x0000003c27167223 */ /* 0x040fe20000000016 */
[C---:B------:R-:W-:Y:S01]  /*6540*/  FMUL R26, R38.reuse, R31 ;  /* 0x0000001f261a7220 */ /* 0x040fe20000400000 */
[C---:B------:R-:W-:Y:S01]  /*6550*/  FMUL R27, R38.reuse, R32 ;  /* 0x00000020261b7220 */ /* 0x040fe20000400000 */
[C---:B------:R-:W-:Y:S01]  /*6560*/  FFMA R23, R39.reuse, R61, R23 ;  /* 0x0000003d27177223 */ /* 0x040fe20000000017 */
[----:B------:R-:W-:Y:S01]  /*6570*/  FMUL R28, R38, R33 ;  /* 0x00000021261c7220 */ /* 0x000fe20000400000 */
[C---:B------:R-:W-:Y:S01]  /*6580*/  FFMA R24, R39.reuse, R62, R24 ;  /* 0x0000003e27187223 */ /* 0x040fe20000000018 */
[--C-:B------:R-:W-:Y:S02]  /*6590*/  HADD2.F32 R66, -RZ, R67.reuse.H0_H0 ;  /* 0x20000043ff427230 */ /* 0x100fe40000004100 */
[C---:B------:R-:W-:Y:S01]  /*65a0*/  FFMA R25, R39.reuse, R63, R25 ;  /* 0x0000003f27197223 */ /* 0x040fe20000000019 */
[----:B------:R-:W-:Y:S02]  /*65b0*/  HADD2.F32 R67, -RZ, R67.H1_H1 ;  /* 0x30000043ff437230 */ /* 0x000fe40000004100 */
[----:B------:R-:W-:Y:S01]  /*65c0*/  FFMA R26, R39, R64, R26 ;  /* 0x00000040271a7223 */ /* 0x000fe2000000001a */
[----:B------:R-:W-:Y:S01]  /*65d0*/  F2FP.SATFINITE.E5M2.F32.PACK_AB_MERGE_C R14, R15, R14, RZ ;  /* 0x0000000e0f0e723e */ /* 0x000fe200048060ff */
[----:B------:R-:W-:Y:S01]  /*65e0*/  FFMA R27, R39, R40, R27 ;  /* 0x00000028271b7223 */ /* 0x000fe2000000001b */
[----:B------:R-:W-:Y:S01]  /*65f0*/  F2FP.SATFINITE.E5M2.F32.PACK_AB_MERGE_C R18, R19, R18, RZ ;  /* 0x000000121312723e */ /* 0x000fe200048060ff */
[C---:B------:R-:W-:Y:S01]  /*6600*/  FFMA R28, R39.reuse, R65, R28 ;  /* 0x00000041271c7223 */ /* 0x040fe2000000001c */
[C---:B------:R-:W-:Y:S01]  /*6610*/  FFMA R29, R39.reuse, R66, R29 ;  /* 0x00000042271d7223 */ /* 0x040fe2000000001d */
[----:B------:R-:W-:Y:S01]  /*6620*/  FFMA R30, R39, R67, R30 ;  /* 0x00000043271e7223 */ /* 0x000fe2000000001e */
[----:B------:R-:W-:Y:S02]  /*6630*/  F2FP.SATFINITE.E5M2.F32.PACK_AB_MERGE_C R32, R5, R4, R86 ;  /* 0x000000040520723e */ /* 0x000fe40004806056 */
[----:B------:R-:W-:Y:S02]  /*6640*/  F2FP.SATFINITE.E5M2.F32.PACK_AB_MERGE_C R33, R9, R8, R10 ;  /* 0x000000080921723e */ /* 0x000fe4000480600a */
[----:B------:R-:W-:Y:S02]  /*6650*/  F2FP.SATFINITE.E5M2.F32.PACK_AB_MERGE_C R34, R13, R12, R14 ;  /* 0x0000000c0d22723e */ /* 0x000fe4000480600e */
[----:B------:R-:W-:Y:S02]  /*6660*/  F2FP.SATFINITE.E5M2.F32.PACK_AB_MERGE_C R35, R17, R16, R18 ;  /* 0x000000101123723e */ /* 0x000fe40004806012 */
[----:B------:R-:W-:Y:S02]  /*6670*/  F2FP.SATFINITE.E5M2.F32.PACK_AB_MERGE_C R3, R6, R3, RZ ;  /* 0x000000030603723e */ /* 0x000fe400048060ff */
[----:B------:R-:W-:Y:S01]  /*6680*/  F2FP.SATFINITE.E5M2.F32.PACK_AB_MERGE_C R5, R22, R21, RZ ;  /* 0x000000151605723e */ /* 0x000fe200048060ff */
[----:B------:R1:W-:Y:S01]  /*6690*/  STS.128 [R78+UR44+0x1200], R32 ;  /* 0x001200204e007988 */ /* 0x0003e20008000c2c */
[----:B------:R-:W-:Y:S02]  /*66a0*/  F2FP.SATFINITE.E5M2.F32.PACK_AB_MERGE_C R6, R26, R25, RZ ;  /* 0x000000191a06723e */ /* 0x000fe400048060ff */
[----:B------:R-:W-:Y:S02]  /*66b0*/  F2FP.SATFINITE.E5M2.F32.PACK_AB_MERGE_C R29, R30, R29, RZ ;  /* 0x0000001d1e1d723e */ /* 0x000fe400048060ff */
[----:B------:R-:W-:Y:S02]  /*66c0*/  F2FP.SATFINITE.E5M2.F32.PACK_AB_MERGE_C R5, R20, R7, R5 ;  /* 0x000000071405723e */ /* 0x000fe40004806005 */
[----:B------:R-:W-:Y:S02]  /*66d0*/  F2FP.SATFINITE.E5M2.F32.PACK_AB_MERGE_C R4, R2, R0, R3 ;  /* 0x000000000204723e */ /* 0x000fe40004806003 */
[----:B------:R-:W-:Y:S02]  /*66e0*/  F2FP.SATFINITE.E5M2.F32.PACK_AB_MERGE_C R6, R24, R23, R6 ;  /* 0x000000171806723e */ /* 0x000fe40004806006 */
[----:B------:R-:W-:Y:S05]  /*66f0*/  F2FP.SATFINITE.E5M2.F32.PACK_AB_MERGE_C R7, R28, R27, R29 ;  /* 0x0000001b1c07723e */ /* 0x000fea000480601d */
[----:B------:R1:W-:Y:S01]  /*6700*/  STS.128 [R77+0x1010], R4 ;  /* 0x001010044d007388 */ /* 0x0003e20000000c00 */
[----:B------:R-:W-:Y:S01]  /*6710*/  @!PT LDS RZ, [RZ] ;  /* 0x00000000fffff984 */ /* 0x000fe20000000800 */
[----:B------:R-:W-:Y:S01]  /*6720*/  @!PT LDS RZ, [RZ] ;  /* 0x00000000fffff984 */ /* 0x000fe20000000800 */
[----:B------:R-:W-:Y:S01]  /*6730*/  @!PT LDS RZ, [RZ] ;  /* 0x00000000fffff984 */ /* 0x000fe20000000800 */
[----:B------:R-:W-:Y:S01]  /*6740*/  @!PT LDS RZ, [RZ] ;  /* 0x00000000fffff984 */ /* 0x000fe20000000800 */
[----:B------:R3:W-:Y:S07]  /*6750*/  MEMBAR.ALL.CTA ;  /* 0x0000000000007992 */ /* 0x0007ee0000008000 */
[----:B---3--:R-:W3:Y:S02]  /*6760*/  FENCE.VIEW.ASYNC.S ;  /* 0x00000000000073c6 */ /* 0x008ee40000000000 */
[----:B---3--:R-:W-:Y:S06]  /*6770*/  BAR.SYNC.DEFER_BLOCKING 0x1, 0x80 ;  /* 0x0042000000007b1d */ /* 0x008fec0000010000 */
[----:B------:R-:W-:Y:S05]  /*6780*/  @P0 BRA `(.L_x_100) ;  /* 0x0000000000300947 */ /* 0x000fea0003800000 */
[----:B------:R-:W-:Y:S02]  /*6790*/  UIADD3 UR4, UPT, UPT, UR44, 0x1200, URZ ;  /* 0x000012002c047890 */ /* 0x000fe4000fffe0ff */
[----:B------:R-:W-:Y:S02]  /*67a0*/  USHF.L.U32 UR9, UR45, 0x6, URZ ;  /* 0x000000062d097899 */ /* 0x000fe400080006ff */
[----:B------:R-:W-:Y:S02]  /*67b0*/  USHF.L.U32 UR10, UR46, 0x6, URZ ;  /* 0x000000062e0a7899 */ /* 0x000fe400080006ff */
[----:B------:R-:W-:Y:S01]  /*67c0*/  MOV R85, UR4 ;  /* 0x0000000400557c02 */ /* 0x000fe20008000f00 */
[----:B------:R-:W-:Y:S01]  /*67d0*/  UIADD3 UR4, UP0, UPT, UR62, 0x680, URZ ;  /* 0x000006803e047890 */ /* 0x000fe2000ff1e0ff */
[----:B------:R-:W-:Y:S02]  /*67e0*/  UMOV UR11, UR36 ;  /* 0x00000024000b7c82 */ /* 0x000fe40008000000 */
[----:B------:R-:W-:Y:S01]  /*67f0*/  R2UR UR8, R85 ;  /* 0x00000000550872ca */ /* 0x000fe200000e0000 */
[----:B------:R-:W-:Y:S11]  /*6800*/  UIADD3.X UR5, UPT, UPT, URZ, UR63, URZ, UP0, !UPT ;  /* 0x0000003fff057290 */ /* 0x000ff600087fe4ff */
[----:B------:R-:W-:Y:S01]  /*6810*/  @!UPT UIADD3 URZ, UPT, UPT, URZ, URZ, URZ ;  /* 0x000000fffffff290 */ /* 0x000fe2000fffe0ff */
[----:B------:R3:W-:Y:S01]  /*6820*/  UTMASTG.3D [UR8], [UR4] ;  /* 0x00000008040073b5 */ /* 0x0007e20008010000 */
[----:B------:R0:W-:Y:S01]  /*6830*/  UTMACMDFLUSH ;  /* 0x00000000000079b7 */ /* 0x0001e20000000000 */
[----:B---3--:R-:W-:Y:S04]  /*6840*/  DEPBAR.LE SB0, 0x0 ;  /* 0x000080000000791a */ /* 0x008fe80000000000 */
.L_x_100:
[----:B------:R-:W-:Y:S05]  /*6850*/  BSYNC.RECONVERGENT B0 ;  /* 0x0000000000007941 */ /* 0x000fea0003800200 */
.L_x_99:
[----:B------:R-:W-:Y:S01]  /*6860*/  BAR.SYNC.DEFER_BLOCKING 0x1, 0x80 ;  /* 0x0042000000007b1d */ /* 0x000fe20000010000 */
[----:B------:R-:W-:Y:S01]  /*6870*/  ISETP.NE.AND P0, PT, R81, 0x2, PT ;  /* 0x000000025100780c */ /* 0x000fe20003f05270 */
[----:B------:R-:W-:Y:S01]  /*6880*/  UISETP.NE.AND UP0, UPT, UR47, URZ, UPT ;  /* 0x000000ff2f00728c */ /* 0x000fe2000bf05270 */
[----:B------:R-:W-:Y:S01]  /*6890*/  ISETP.NE.AND P1, PT, R36, 0x4, PT ;  /* 0x000000042400780c */ /* 0x000fe20003f25270 */
[----:B------:R-:W-:Y:S01]  /*68a0*/  UIADD3 UR45, UPT, UPT, UR37, UR60, URZ ;  /* 0x0000003c252d7290 */ /* 0x000fe2000fffe0ff */
[----:B------:R-:W-:Y:S01]  /*68b0*/  SEL R2, RZ, 0x1, P0 ;  /* 0x00000001ff027807 */ /* 0x000fe20000000000 */
[----:B------:R-:W-:Y:S01]  /*68c0*/  UIADD3 UR46, UPT, UPT, UR38, UR57, URZ ;  /* 0x00000039262e7290 */ /* 0x000fe2000fffe0ff */
[----:B------:R-:W-:Y:S02]  /*68d0*/  SEL R0, RZ, 0x1, P1 ;  /* 0x00000001ff007807 */ /* 0x000fe40000800000 */
[----:B------:R-:W-:Y:S02]  /*68e0*/  LOP3.LUT R83, R83, R2, RZ, 0x3c, !PT ;  /* 0x0000000253537212 */ /* 0x000fe400078e3cff */
[----:B------:R-:W-:Y:S02]  /*68f0*/  LOP3.LUT R84, R84, R0, RZ, 0x3c, !PT ;  /* 0x0000000054547212 */ /* 0x000fe400078e3cff */
[----:B------:R-:W-:Y:S02]  /*6900*/  SEL R81, R81, RZ, P0 ;  /* 0x000000ff51517207 */ /* 0x000fe40000000000 */
[----:B------:R-:W-:Y:S01]  /*6910*/  SEL R36, R36, RZ, P1 ;  /* 0x000000ff24247207 */ /* 0x000fe20000800000 */
[----:B------:R-:W-:Y:S01]  /*6920*/  UMOV UR36, UR51 ;  /* 0x0000003300247c82 */ /* 0x000fe20008000000 */
[----:B------:R-:W-:Y:S05]  /*6930*/  BRA.U UP0, `(.L_x_101) ;  /* 0xffffffe5002c7547 */ /* 0x000fea000b83ffff */
[----:B------:R-:W-:Y:S05]  /*6940*/  EXIT ;  /* 0x000000000000794d */ /* 0x000fea0003800000 */
.L_x_24:
[----:B--2---:R2:W3:Y:S02]  /*6950*/  SYNCS.PHASECHK.TRANS64.TRYWAIT P0, [R0+URZ+0xd0], R2 ;  /* 0x0000d002000075a7 */ /* 0x0044e400080011ff */
[----:B---3--:R-:W-:Y:S05]  /*6960*/  @!P0 NANOSLEEP.SYNCS 0x989680 ;  /* 0x009896800000895d */ /* 0x008fea0003900000 */
[----:B------:R-:W3:Y:S02]  /*6970*/  @!P0 SYNCS.PHASECHK.TRANS64 P0, [R0+URZ+0xd0], R2 ;  /* 0x0000d002000085a7 */ /* 0x000ee400080010ff */
[----:B---3--:R-:W-:Y:S05]  /*6980*/  @!P0 BRA `(.L_x_24) ;  /* 0xfffffffc00f08947 */ /* 0x008fea000383ffff */
[----:B------:R-:W-:Y:S05]  /*6990*/  BRA `(.L_x_102) ;  /* 0xffffffac00f07947 */ /* 0x000fea000383ffff */
.L_x_27:
[----:B-1----:R-:W-:-:S07]  /*69a0*/  MOV R0, UR33 ;  /* 0x0000002100007c02 */ /* 0x002fce0008000f00 */
.L_x_103:
[----:B-1----:R1:W2:Y:S02]  /*69b0*/  SYNCS.PHASECHK.TRANS64.TRYWAIT P0, [R0+URZ+0x20], R3 ;  /* 0x00002003000075a7 */ /* 0x0022a400080011ff */
[----:B--2---:R-:W-:Y:S05]  /*69c0*/  @!P0 NANOSLEEP.SYNCS 0x989680 ;  /* 0x009896800000895d */ /* 0x004fea0003900000 */
[----:B------:R-:W2:Y:S02]  /*69d0*/  @!P0 SYNCS.PHASECHK.TRANS64 P0, [R0+URZ+0x20], R3 ;  /* 0x00002003000085a7 */ /* 0x000ea400080010ff */
[----:B--2---:R-:W-:Y:S05]  /*69e0*/  @!P0 BRA `(.L_x_103) ;  /* 0xfffffffc00f08947 */ /* 0x004fea000383ffff */
[----:B------:R-:W-:Y:S05]  /*69f0*/  BRA `(.L_x_26) ;  /* 0xffffffb0003c7947 */ /* 0x000fea000383ffff */
.L_x_34:
[----:B-1----:R-:W-:-:S07]  /*6a00*/  MOV R0, UR17 ;  /* 0x0000001100007c02 */ /* 0x002fce0008000f00 */
.L_x_104:
[----:B-1----:R1:W2:Y:S02]  /*6a10*/  SYNCS.PHASECHK.TRANS64.TRYWAIT P0, [R0+URZ+0x20], R3 ;  /* 0x00002003000075a7 */ /* 0x0022a400080011ff */
[----:B--2---:R-:W-:Y:S05]  /*6a20*/  @!P0 NANOSLEEP.SYNCS 0x989680 ;  /* 0x009896800000895d */ /* 0x004fea0003900000 */
[----:B------:R-:W2:Y:S02]  /*6a30*/  @!P0 SYNCS.PHASECHK.TRANS64 P0, [R0+URZ+0x20], R3 ;  /* 0x00002003000085a7 */ /* 0x000ea400080010ff */
[----:B--2---:R-:W-:Y:S05]  /*6a40*/  @!P0 BRA `(.L_x_104) ;  /* 0xfffffffc00f08947 */ /* 0x004fea000383ffff */
[----:B------:R-:W-:Y:S05]  /*6a50*/  BRA `(.L_x_33) ;  /* 0xffffffb400007947 */ /* 0x000fea000383ffff */
.L_x_39:
[----:B-1----:R1:W2:Y:S02]  /*6a60*/  SYNCS.PHASECHK.TRANS64.TRYWAIT P0, [R3+URZ+0x60], R0 ;  /* 0x00006000030075a7 */ /* 0x0022a400080011ff */
[----:B--2---:R-:W-:Y:S05]  /*6a70*/  @!P0 NANOSLEEP.SYNCS 0x989680 ;  /* 0x009896800000895d */ /* 0x004fea0003900000 */
[----:B------:R-:W2:Y:S02]  /*6a80*/  @!P0 SYNCS.PHASECHK.TRANS64 P0, [R3+URZ+0x60], R0 ;  /* 0x00006000030085a7 */ /* 0x000ea400080010ff */
[----:B--2---:R-:W-:Y:S05]  /*6a90*/  @!P0 BRA `(.L_x_39) ;  /* 0xfffffffc00f08947 */ /* 0x004fea000383ffff */
[----:B------:R-:W-:Y:S05]  /*6aa0*/  BRA `(.L_x_105) ;  /* 0xffffffb400ac7947 */ /* 0x000fea000383ffff */
.L_x_43:
[----:B------:R-:W-:-:S07]  /*6ab0*/  MOV R0, UR4 ;  /* 0x0000000400007c02 */ /* 0x000fce0008000f00 */
.L_x_106:
[----:B-1----:R1:W2:Y:S02]  /*6ac0*/  SYNCS.PHASECHK.TRANS64.TRYWAIT P0, [R0+URZ], R2 ;  /* 0x00000002000075a7 */ /* 0x0022a400080011ff */
[----:B--2---:R-:W-:Y:S05]  /*6ad0*/  @!P0 NANOSLEEP.SYNCS 0x989680 ;  /* 0x009896800000895d */ /* 0x004fea0003900000 */
[----:B------:R-:W2:Y:S02]  /*6ae0*/  @!P0 SYNCS.PHASECHK.TRANS64 P0, [R0+URZ], R2 ;  /* 0x00000002000085a7 */ /* 0x000ea400080010ff */
[----:B--2---:R-:W-:Y:S05]  /*6af0*/  @!P0 BRA `(.L_x_106) ;  /* 0xfffffffc00f08947 */ /* 0x004fea000383ffff */
[----:B------:R-:W-:Y:S05]  /*6b00*/  BRA `(.L_x_107) ;  /* 0xffffffbc00507947 */ /* 0x000fea000383ffff */
.L_x_44:
[----:B------:R-:W-:-:S07]  /*6b10*/  MOV R0, UR5 ;  /* 0x0000000500007c02 */ /* 0x000fce0008000f00 */
.L_x_108:
[----:B-1----:R1:W2:Y:S02]  /*6b20*/  SYNCS.PHASECHK.TRANS64.TRYWAIT P0, [R0+URZ], R3 ;  /* 0x00000003000075a7 */ /* 0x0022a400080011ff */
[----:B--2---:R-:W-:Y:S05]  /*6b30*/  @!P0 NANOSLEEP.SYNCS 0x989680 ;  /* 0x009896800000895d */ /* 0x004fea0003900000 */
[----:B------:R-:W2:Y:S02]  /*6b40*/  @!P0 SYNCS.PHASECHK.TRANS64 P0, [R0+URZ], R3 ;  /* 0x00000003000085a7 */ /* 0x000ea400080010ff */
[----:B--2---:R-:W-:Y:S05]  /*6b50*/  @!P0 BRA `(.L_x_108) ;  /* 0xfffffffc00f08947 */ /* 0x004fea000383ffff */
[----:B------:R-:W-:Y:S05]  /*6b60*/  BRA `(.L_x_109) ;  /* 0xffffffbc005c7947 */ /* 0x000fea000383ffff */
.L_x_45:
[----:B------:R-:W-:-:S07]  /*6b70*/  MOV R0, UR5 ;  /* 0x0000000500007c02 */ /* 0x000fce0008000f00 */
.L_x_110:
[----:B-1----:R1:W2:Y:S02]  /*6b80*/  SYNCS.PHASECHK.TRANS64.TRYWAIT P0, [R0+URZ], R3 ;  /* 0x00000003000075a7 */ /* 0x0022a400080011ff */
[----:B--2---:R-:W-:Y:S05]  /*6b90*/  @!P0 NANOSLEEP.SYNCS 0x989680 ;  /* 0x009896800000895d */ /* 0x004fea0003900000 */
[----:B------:R-:W2:Y:S02]  /*6ba0*/  @!P0 SYNCS.PHASECHK.TRANS64 P0, [R0+URZ], R3 ;  /* 0x00000003000085a7 */ /* 0x000ea400080010ff */
[----:B--2---:R-:W-:Y:S05]  /*6bb0*/  @!P0 BRA `(.L_x_110) ;  /* 0xfffffffc00f08947 */ /* 0x004fea000383ffff */
[----:B------:R-:W-:Y:S05]  /*6bc0*/  BRA `(.L_x_111) ;  /* 0xffffffbc00687947 */ /* 0x000fea000383ffff */
.L_x_48:
[----:B--2---:R2:W3:Y:S02]  /*6bd0*/  SYNCS.PHASECHK.TRANS64.TRYWAIT P0, [R2+URZ+0xc0], R4 ;  /* 0x0000c004020075a7 */ /* 0x0044e400080011ff */
[----:B---3--:R-:W-:Y:S05]  /*6be0*/  @!P0 NANOSLEEP.SYNCS 0x989680 ;  /* 0x009896800000895d */ /* 0x008fea0003900000 */
[----:B------:R-:W3:Y:S02]  /*6bf0*/  @!P0 SYNCS.PHASECHK.TRANS64 P0, [R2+URZ+0xc0], R4 ;  /* 0x0000c004020085a7 */ /* 0x000ee400080010ff */
[----:B---3--:R-:W-:Y:S05]  /*6c00*/  @!P0 BRA `(.L_x_48) ;  /* 0xfffffffc00f08947 */ /* 0x008fea000383ffff */
[----:B------:R-:W-:Y:S05]  /*6c10*/  BRA `(.L_x_112) ;  /* 0xffffffbc00c47947 */ /* 0x000fea000383ffff */
.L_x_49:
[----:B------:R-:W-:-:S07]  /*6c20*/  MOV R2, UR4 ;  /* 0x0000000400027c02 */ /* 0x000fce0008000f00 */
.L_x_113:
[----:B--2---:R2:W3:Y:S02]  /*6c30*/  SYNCS.PHASECHK.TRANS64.TRYWAIT P0, [R2+URZ+0x70], R5 ;  /* 0x00007005020075a7 */ /* 0x0044e400080011ff */
[----:B---3--:R-:W-:Y:S05]  /*6c40*/  @!P0 NANOSLEEP.SYNCS 0x989680 ;  /* 0x009896800000895d */ /* 0x008fea0003900000 */
[----:B------:R-:W3:Y:S02]  /*6c50*/  @!P0 SYNCS.PHASECHK.TRANS64 P0, [R2+URZ+0x70], R5 ;  /* 0x00007005020085a7 */ /* 0x000ee400080010ff */
[----:B---3--:R-:W-:Y:S05]  /*6c60*/  @!P0 BRA `(.L_x_113) ;  /* 0xfffffffc00f08947 */ /* 0x008fea000383ffff */
[----:B------:R-:W-:Y:S05]  /*6c70*/  BRA `(.L_x_114) ;  /* 0xffffffbc00d47947 */ /* 0x000fea000383ffff */
.L_x_50:
[----:B--2---:R2:W3:Y:S02]  /*6c80*/  SYNCS.PHASECHK.TRANS64.TRYWAIT P1, [R2+URZ+0x60], R4 ;  /* 0x00006004020075a7 */ /* 0x0044e400080211ff */
[----:B---3--:R-:W-:Y:S05]  /*6c90*/  @!P1 NANOSLEEP.SYNCS 0x989680 ;  /* 0x009896800000995d */ /* 0x008fea0003900000 */
[----:B------:R-:W3:Y:S02]  /*6ca0*/  @!P1 SYNCS.PHASECHK.TRANS64 P1, [R2+URZ+0x60], R4 ;  /* 0x00006004020095a7 */ /* 0x000ee400080210ff */
[----:B---3--:R-:W-:Y:S05]  /*6cb0*/  @!P1 BRA `(.L_x_50) ;  /* 0xfffffffc00f09947 */ /* 0x008fea000383ffff */
[----:B------:R-:W-:Y:S05]  /*6cc0*/  BRA `(.L_x_115) ;  /* 0xffffffc000047947 */ /* 0x000fea000383ffff */
.L_x_53:
[----:B------:R-:W-:-:S07]  /*6cd0*/  MOV R0, UR4 ;  /* 0x0000000400007c02 */ /* 0x000fce0008000f00 */
.L_x_116:
[----:B--2---:R2:W3:Y:S02]  /*6ce0*/  SYNCS.PHASECHK.TRANS64.TRYWAIT P0, [R0+URZ+0x70], R2 ;  /* 0x00007002000075a7 */ /* 0x0044e400080011ff */
[----:B---3--:R-:W-:Y:S05]  /*6cf0*/  @!P0 NANOSLEEP.SYNCS 0x989680 ;  /* 0x009896800000895d */ /* 0x008fea0003900000 */
[----:B------:R-:W3:Y:S02]  /*6d00*/  @!P0 SYNCS.PHASECHK.TRANS64 P0, [R0+URZ+0x70], R2 ;  /* 0x00007002000085a7 */ /* 0x000ee400080010ff */
[----:B---3--:R-:W-:Y:S05]  /*6d10*/  @!P0 BRA `(.L_x_116) ;  /* 0xfffffffc00f08947 */ /* 0x008fea000383ffff */
[----:B------:R-:W-:Y:S05]  /*6d20*/  BRA `(.L_x_52) ;  /* 0xffffffc000587947 */ /* 0x000fea000383ffff */
.L_x_60:
[----:B-1----:R1:W2:Y:S02]  /*6d30*/  SYNCS.PHASECHK.TRANS64.TRYWAIT P1, [R0+URZ+0x60], R2 ;  /* 0x00006002000075a7 */ /* 0x0022a400080211ff */
[----:B--2---:R-:W-:Y:S05]  /*6d40*/  @!P1 NANOSLEEP.SYNCS 0x989680 ;  /* 0x009896800000995d */ /* 0x004fea0003900000 */
[----:B------:R-:W2:Y:S02]  /*6d50*/  @!P1 SYNCS.PHASECHK.TRANS64 P1, [R0+URZ+0x60], R2 ;  /* 0x00006002000095a7 */ /* 0x000ea400080210ff */
[----:B--2---:R-:W-:Y:S05]  /*6d60*/  @!P1 BRA `(.L_x_60) ;  /* 0xfffffffc00f09947 */ /* 0x004fea000383ffff */
[----:B------:R-:W-:Y:S05]  /*6d70*/  BRA `(.L_x_117) ;  /* 0xffffffc400cc7947 */ /* 0x000fea000383ffff */
.L_x_61:
[----:B------:R-:W-:-:S07]  /*6d80*/  MOV R2, UR31 ;  /* 0x0000001f00027c02 */ /* 0x000fce0008000f00 */
.L_x_118:
[----:B-1----:R1:W2:Y:S02]  /*6d90*/  SYNCS.PHASECHK.TRANS64.TRYWAIT P0, [R2+URZ+0xa0], R0 ;  /* 0x0000a000020075a7 */ /* 0x0022a400080011ff */
[----:B--2---:R-:W-:Y:S05]  /*6da0*/  @!P0 NANOSLEEP.SYNCS 0x989680 ;  /* 0x009896800000895d */ /* 0x004fea0003900000 */
[----:B------:R-:W2:Y:S02]  /*6db0*/  @!P0 SYNCS.PHASECHK.TRANS64 P0, [R2+URZ+0xa0], R0 ;  /* 0x0000a000020085a7 */ /* 0x000ea400080010ff */
[----:B--2---:R-:W-:Y:S05]  /*6dc0*/  @!P0 BRA `(.L_x_118) ;  /* 0xfffffffc00f08947 */ /* 0x004fea000383ffff */
[----:B------:R-:W-:Y:S05]  /*6dd0*/  BRA `(.L_x_119) ;  /* 0xffffffc8001c7947 */ /* 0x000fea000383ffff */
.L_x_64:
[----:B------:R-:W-:Y:S07]  /*6de0*/  MOV R0, UR5 ;  /* 0x0000000500007c02 */ /* 0x000fee0008000f00 */
.L_x_120:
[----:B-1----:R1:W2:Y:S02]  /*6df0*/  SYNCS.PHASECHK.TRANS64.TRYWAIT P0, [R0+URZ], R2 ;  /* 0x00000002000075a7 */ /* 0x0022a400080011ff */
[----:B--2---:R-:W-:Y:S05]  /*6e00*/  @!P0 NANOSLEEP.SYNCS 0x989680 ;  /* 0x009896800000895d */ /* 0x004fea0003900000 */
[----:B------:R-:W2:Y:S02]  /*6e10*/  @!P0 SYNCS.PHASECHK.TRANS64 P0, [R0+URZ], R2 ;  /* 0x00000002000085a7 */ /* 0x000ea400080010ff */
[----:B--2---:R-:W-:Y:S05]  /*6e20*/  @!P0 BRA `(.L_x_120) ;  /* 0xfffffffc00f08947 */ /* 0x004fea000383ffff */
[----:B------:R-:W-:Y:S05]  /*6e30*/  BRA `(.L_x_63) ;  /* 0xffffffc800387947 */ /* 0x000fea000383ffff */
.L_x_67:
[----:B------:R-:W-:-:S07]  /*6e40*/  MOV R0, UR4 ;  /* 0x0000000400007c02 */ /* 0x000fce0008000f00 */
.L_x_121:
[----:B--2---:R2:W4:Y:S02]  /*6e50*/  SYNCS.PHASECHK.TRANS64.TRYWAIT P0, [R0+URZ], R2 ;  /* 0x00000002000075a7 */ /* 0x00452400080011ff */
[----:B----4-:R-:W-:Y:S05]  /*6e60*/  @!P0 NANOSLEEP.SYNCS 0x989680 ;  /* 0x009896800000895d */ /* 0x010fea0003900000 */
[----:B------:R-:W4:Y:S02]  /*6e70*/  @!P0 SYNCS.PHASECHK.TRANS64 P0, [R0+URZ], R2 ;  /* 0x00000002000085a7 */ /* 0x000f2400080010ff */
[----:B----4-:R-:W-:Y:S05]  /*6e80*/  @!P0 BRA `(.L_x_121) ;  /* 0xfffffffc00f08947 */ /* 0x010fea000383ffff */
[----:B------:R-:W-:Y:S05]  /*6e90*/  BRA `(.L_x_122) ;  /* 0xffffffcc00147947 */ /* 0x000fea000383ffff */
.L_x_68:
[----:B------:R-:W-:-:S07]  /*6ea0*/  MOV R0, UR5 ;  /* 0x0000000500007c02 */ /* 0x000fce0008000f00 */
.L_x_123:
[----:B-1----:R1:W2:Y:S02]  /*6eb0*/  SYNCS.PHASECHK.TRANS64.TRYWAIT P0, [R0+URZ], R3 ;  /* 0x00000003000075a7 */ /* 0x0022a400080011ff */
[----:B--2---:R-:W-:Y:S05]  /*6ec0*/  @!P0 NANOSLEEP.SYNCS 0x989680 ;  /* 0x009896800000895d */ /* 0x004fea0003900000 */
[----:B------:R-:W2:Y:S02]  /*6ed0*/  @!P0 SYNCS.PHASECHK.TRANS64 P0, [R0+URZ], R3 ;  /* 0x00000003000085a7 */ /* 0x000ea400080010ff */
[----:B--2---:R-:W-:Y:S05]  /*6ee0*/  @!P0 BRA `(.L_x_123) ;  /* 0xfffffffc00f08947 */ /* 0x004fea000383ffff */
[----:B------:R-:W-:Y:S05]  /*6ef0*/  BRA `(.L_x_124) ;  /* 0xffffffcc00207947 */ /* 0x000fea000383ffff */
.L_x_69:
[----:B------:R-:W-:-:S07]  /*6f00*/  MOV R0, UR5 ;  /* 0x0000000500007c02 */ /* 0x000fce0008000f00 */
.L_x_125:
[----:B-1----:R1:W2:Y:S02]  /*6f10*/  SYNCS.PHASECHK.TRANS64.TRYWAIT P0, [R0+URZ], R3 ;  /* 0x00000003000075a7 */ /* 0x0022a400080011ff */
[----:B--2---:R-:W-:Y:S05]  /*6f20*/  @!P0 NANOSLEEP.SYNCS 0x989680 ;  /* 0x009896800000895d */ /* 0x004fea0003900000 */
[----:B------:R-:W2:Y:S02]  /*6f30*/  @!P0 SYNCS.PHASECHK.TRANS64 P0, [R0+URZ], R3 ;  /* 0x00000003000085a7 */ /* 0x000ea400080010ff */
[----:B--2---:R-:W-:Y:S05]  /*6f40*/  @!P0 BRA `(.L_x_125) ;  /* 0xfffffffc00f08947 */ /* 0x004fea000383ffff */
[----:B------:R-:W-:Y:S05]  /*6f50*/  BRA `(.L_x_126) ;  /* 0xffffffcc002c7947 */ /* 0x000fea000383ffff */
.L_x_70:
[----:B-1----:R-:W-:-:S07]  /*6f60*/  MOV R0, UR4 ;  /* 0x0000000400007c02 */ /* 0x002fce0008000f00 */
.L_x_127:
[----:B-1----:R1:W2:Y:S02]  /*6f70*/  SYNCS.PHASECHK.TRANS64.TRYWAIT P0, [R0+URZ], R2 ;  /* 0x00000002000075a7 */ /* 0x0022a400080011ff */
[----:B--2---:R-:W-:Y:S05]  /*6f80*/  @!P0 NANOSLEEP.SYNCS 0x989680 ;  /* 0x009896800000895d */ /* 0x004fea0003900000 */
[----:B------:R-:W2:Y:S02]  /*6f90*/  @!P0 SYNCS.PHASECHK.TRANS64 P0, [R0+URZ], R2 ;  /* 0x00000002000085a7 */ /* 0x000ea400080010ff */
[----:B--2---:R-:W-:Y:S05]  /*6fa0*/  @!P0 BRA `(.L_x_127) ;  /* 0xfffffffc00f08947 */ /* 0x004fea000383ffff */
[----:B------:R-:W-:Y:S05]  /*6fb0*/  BRA `(.L_x_128) ;  /* 0xffffffcc00387947 */ /* 0x000fea000383ffff */
.L_x_75:
[----:B---3--:R3:W4:Y:S02]  /*6fc0*/  SYNCS.PHASECHK.TRANS64.TRYWAIT P0, [R7+URZ+0x60], R0 ;  /* 0x00006000070075a7 */ /* 0x00872400080011ff */
[----:B----4-:R-:W-:Y:S05]  /*6fd0*/  @!P0 NANOSLEEP.SYNCS 0x989680 ;  /* 0x009896800000895d */ /* 0x010fea0003900000 */
[----:B------:R-:W4:Y:S02]  /*6fe0*/  @!P0 SYNCS.PHASECHK.TRANS64 P0, [R7+URZ+0x60], R0 ;  /* 0x00006000070085a7 */ /* 0x000f2400080010ff */
[----:B----4-:R-:W-:Y:S05]  /*6ff0*/  @!P0 BRA `(.L_x_75) ;  /* 0xfffffffc00f08947 */ /* 0x010fea000383ffff */
[----:B------:R-:W-:Y:S05]  /*7000*/  BRA `(.L_x_129) ;  /* 0xffffffd0004c7947 */ /* 0x000fea000383ffff */
.L_x_78:
[----:B-1----:R-:W-:Y:S07]  /*7010*/  MOV R0, UR17 ;  /* 0x0000001100007c02 */ /* 0x002fee0008000f00 */
.L_x_130:
[----:B-1----:R1:W3:Y:S02]  /*7020*/  SYNCS.PHASECHK.TRANS64.TRYWAIT P2, [R0+URZ+0x58], R7 ;  /* 0x00005807000075a7 */ /* 0x0022e400080411ff */
[----:B---3--:R-:W-:Y:S05]  /*7030*/  @!P2 NANOSLEEP.SYNCS 0x989680 ;  /* 0x009896800000a95d */ /* 0x008fea0003900000 */
[----:B------:R-:W3:Y:S02]  /*7040*/  @!P2 SYNCS.PHASECHK.TRANS64 P2, [R0+URZ+0x58], R7 ;  /* 0x000058070000a5a7 */ /* 0x000ee400080410ff */
[----:B---3--:R-:W-:Y:S05]  /*7050*/  @!P2 BRA `(.L_x_130) ;  /* 0xfffffffc00f0a947 */ /* 0x008fea000383ffff */
[----:B------:R-:W-:Y:S05]  /*7060*/  BRA `(.L_x_77) ;  /* 0xffffffd400ac7947 */ /* 0x000fea000383ffff */
.L_x_81:
[----:B-1----:R-:W-:Y:S07]  /*7070*/  MOV R0, UR17 ;  /* 0x0000001100007c02 */ /* 0x002fee0008000f00 */
.L_x_131:
[----:B-1----:R1:W3:Y:S02]  /*7080*/  SYNCS.PHASECHK.TRANS64.TRYWAIT P0, [R0+URZ+0x48], R6 ;  /* 0x00004806000075a7 */ /* 0x0022e400080011ff */
[----:B---3--:R-:W-:Y:S05]  /*7090*/  @!P0 NANOSLEEP.SYNCS 0x989680 ;  /* 0x009896800000895d */ /* 0x008fea0003900000 */
[----:B------:R-:W3:Y:S02]  /*70a0*/  @!P0 SYNCS.PHASECHK.TRANS64 P0, [R0+URZ+0x48], R6 ;  /* 0x00004806000085a7 */ /* 0x000ee400080010ff */
[----:B---3--:R-:W-:Y:S05]  /*70b0*/  @!P0 BRA `(.L_x_131) ;  /* 0xfffffffc00f08947 */ /* 0x008fea000383ffff */
[----:B------:R-:W-:Y:S05]  /*70c0*/  BRA `(.L_x_132) ;  /* 0xffffffd400fc7947 */ /* 0x000fea000383ffff */
.L_x_84:
[----:B---3--:R3:W1:Y:S02]  /*70d0*/  SYNCS.PHASECHK.TRANS64.TRYWAIT P0, [R3+URZ+0x60], R0 ;  /* 0x00006000030075a7 */ /* 0x00866400080011ff */
[----:B-1----:R-:W-:Y:S05]  /*70e0*/  @!P0 NANOSLEEP.SYNCS 0x989680 ;  /* 0x009896800000895d */ /* 0x002fea0003900000 */
[----:B------:R-:W1:Y:S02]  /*70f0*/  @!P0 SYNCS.PHASECHK.TRANS64 P0, [R3+URZ+0x60], R0 ;  /* 0x00006000030085a7 */ /* 0x000e6400080010ff */
[----:B-1----:R-:W-:Y:S05]  /*7100*/  @!P0 BRA `(.L_x_84) ;  /* 0xfffffffc00f08947 */ /* 0x002fea000383ffff */
[----:B------:R-:W-:Y:S05]  /*7110*/  BRA `(.L_x_133) ;  /* 0xffffffdc00487947 */ /* 0x000fea000383ffff */
.L_x_95:
[----:B-1----:R-:W-:Y:S04]  /*7120*/  MOV R0, UR44 ;  /* 0x0000002c00007c02 */ /* 0x002fe80008000f00 */
[----:B------:R1:W2:Y:S03]  /*7130*/  SYNCS.PHASECHK.TRANS64.TRYWAIT P1, [R0+URZ+0x40], R4 ;  /* 0x00004004000075a7 */ /* 0x0002a600080211ff */
[----:B--2---:R-:W-:Y:S05]  /*7140*/  @!P1 NANOSLEEP.SYNCS 0x989680 ;  /* 0x009896800000995d */ /* 0x004fea0003900000 */
[----:B------:R-:W2:Y:S02]  /*7150*/  @!P1 SYNCS.PHASECHK.TRANS64 P1, [R0+URZ+0x40], R4 ;  /* 0x00004004000095a7 */ /* 0x000ea400080210ff */
[----:B--2---:R-:W-:Y:S05]  /*7160*/  @!P1 BRA `(.L_x_95) ;  /* 0xfffffffc00ec9947 */ /* 0x004fea000383ffff */
[----:B------:R-:W-:Y:S05]  /*7170*/  BRA `(.L_x_94) ;  /* 0xffffffe800987947 */ /* 0x000fea000383ffff */
.L_x_97:
[----:B------:R1:W1:Y:S02]  /*7180*/  SYNCS.PHASECHK.TRANS64.TRYWAIT P1, [R22+URZ+0x80], R3 ;  /* 0x00008003160075a7 */ /* 0x00026400080211ff */
[----:B-1----:R-:W-:Y:S05]  /*7190*/  @!P1 NANOSLEEP.SYNCS 0x989680 ;  /* 0x009896800000995d */ /* 0x002fea0003900000 */
[----:B------:R-:W1:Y:S02]  /*71a0*/  @!P1 SYNCS.PHASECHK.TRANS64 P1, [R22+URZ+0x80], R3 ;  /* 0x00008003160095a7 */ /* 0x000e6400080210ff */
[----:B-1----:R-:W-:Y:S05]  /*71b0*/  @!P1 BRA `(.L_x_97) ;  /* 0xfffffffc00f09947 */ /* 0x002fea000383ffff */
[----:B------:R-:W-:Y:S05]  /*71c0*/  BRA `(.L_x_96) ;  /* 0xffffffe800d47947 */ /* 0x000fea000383ffff */
        .weak           $__internal_0_$__cuda_sm10x_tcgen05_guardrail_trap_col_being_dealloced_not_returned_by_alloc
        .type           $__internal_0_$__cuda_sm10x_tcgen05_guardrail_trap_col_being_dealloced_not_returned_by_alloc,@function
        .size           $__internal_0_$__cuda_sm10x_tcgen05_guardrail_trap_col_being_dealloced_not_returned_by_alloc,($__internal_1_$__cuda_sm10x_tcgen05_guardrail_trap_phase_invalid_during_alloc - $__internal_0_$__cuda_sm10x_tcgen05_guardrail_trap_col_being_dealloced_not_returned_by_alloc)
$__internal_0_$__cuda_sm10x_tcgen05_guardrail_trap_col_being_dealloced_not_returned_by_alloc:
[----:B------:R-:W-:Y:S05]  /*71d0*/  BPT.TRAP 0x1 ;  /* 0x000000040000795c */ /* 0x000fea0000300000 */
[----:B------:R-:W-:-:S04]  /*71e0*/  HFMA2 R3, -RZ, RZ, 0, 0 ;  /* 0x00000000ff037431 */ /* 0x000fc800000001ff */
[----:B------:R-:W-:Y:S05]  /*71f0*/  RET.REL.NODEC R2 `(_ZN7cutlass13device_kernelINS_4gemm6kernel13GemmUniversalIN4cute5tupleIJiiiiEEENS1_10collective13CollectiveMmaINS1_35MainloopSm100TmaUmmaWarpSpecializedILi4ELi2ELi4ENS5_IJNS4_1CILi2EEESB_NSA_ILi1EEEEEEEENS5_IJNSA_ILi64EEESF_NSA_ILi128EEEEEENS_12float_e5m2_tENS5_IJlSC_lEEESI_SJ_NS4_8TiledMMAINS4_8MMA_AtomIJNS4_10MMA_TraitsINS4_19SM100_MMA_F8F6F4_SSEJSI_SI_fSF_SF_NS4_17integral_constantINS4_4UMMA5MajorELSQ_0EEESR_NSO_INSP_7ScaleInELSS_0EEEST_EEEEEENS4_6LayoutINS5_IJSC_SC_SC_EEENS5_IJNSA_ILi0EEESY_SY_EEEEENS5_IJNS4_10UnderscoreES11_S11_EEEEENS4_23SM90_TMA_LOAD_MULTICASTENS4_14ComposedLayoutINS4_7SwizzleILi3ELi4ELi3EEENS4_18smem_ptr_flag_bitsILi8EEENSW_INS5_IJNSA_ILi8EEESG_EEENS5_IJSG_SC_EEEEEEEvNS4_8identityES14_S1E_vS1F_EENS_8epilogue10collective18CollectiveEpilogueINS1H_23Sm100TmaWarpSpecializedILi1ELi1ELi32ELb0ELb0EEEJSH_NS5_IJNSW_ISF_SC_EES1M_EEESI_SJ_SI_SJ_NS1H_6fusion15FusionCallbacksIS1L_NS1O_17LinearCombinationISI_fSI_fLNS_15FloatRoundStyleE2EEESH_S1N_JEEENS4_5SM1004TMEM4LOAD26SM100_TMEM_LOAD_16dp32b32xENS4_13SM90_TMA_LOADENS15_INS16_ILi2ELi4ELi3EEES19_NSW_INS5_IJS1A_SF_EEENS5_IJSF_SC_EEEEEEENS4_39AutoVectorizingCopyWithAssumedAlignmentILi128EEENS4_14SM90_TMA_STOREES23_S25_S25_EEEvvEEEEvNT_6ParamsE) ;  /* 0xffffff8c02807950 */ /* 0x000fea0003c3ffff */
        .weak           $__internal_1_$__cuda_sm10x_tcgen05_guardrail_trap_phase_invalid_during_alloc
        .type           $__internal_1_$__cuda_sm10x_tcgen05_guardrail_trap_phase_invalid_during_alloc,@function
        .size           $__internal_1_$__cuda_sm10x_tcgen05_guardrail_trap_phase_invalid_during_alloc,($__internal_2_$__cuda_sm10x_tcgen05_guardrail_trap_unallocated_columns_being_dealloced - $__internal_1_$__cuda_sm10x_tcgen05_guardrail_trap_phase_invalid_during_alloc)
$__internal_1_$__cuda_sm10x_tcgen05_guardrail_trap_phase_invalid_during_alloc:
[----:B------:R-:W-:Y:S05]  /*7200*/  BPT.TRAP 0x1 ;  /* 0x000000040000795c */ /* 0x000fea0000300000 */
[----:B------:R-:W-:-:S04]  /*7210*/  MOV R5, 0x0 ;  /* 0x0000000000057802 */ /* 0x000fc80000000f00 */
[----:B------:R-:W-:Y:S05]  /*7220*/  RET.REL.NODEC R4 `(_ZN7cutlass13device_kernelINS_4gemm6kernel13GemmUniversalIN4cute5tupleIJiiiiEEENS1_10collective13CollectiveMmaINS1_35MainloopSm100TmaUmmaWarpSpecializedILi4ELi2ELi4ENS5_IJNS4_1CILi2EEESB_NSA_ILi1EEEEEEEENS5_IJNSA_ILi64EEESF_NSA_ILi128EEEEEENS_12float_e5m2_tENS5_IJlSC_lEEESI_SJ_NS4_8TiledMMAINS4_8MMA_AtomIJNS4_10MMA_TraitsINS4_19SM100_MMA_F8F6F4_SSEJSI_SI_fSF_SF_NS4_17integral_constantINS4_4UMMA5MajorELSQ_0EEESR_NSO_INSP_7ScaleInELSS_0EEEST_EEEEEENS4_6LayoutINS5_IJSC_SC_SC_EEENS5_IJNSA_ILi0EEESY_SY_EEEEENS5_IJNS4_10UnderscoreES11_S11_EEEEENS4_23SM90_TMA_LOAD_MULTICASTENS4_14ComposedLayoutINS4_7SwizzleILi3ELi4ELi3EEENS4_18smem_ptr_flag_bitsILi8EEENSW_INS5_IJNSA_ILi8EEESG_EEENS5_IJSG_SC_EEEEEEEvNS4_8identityES14_S1E_vS1F_EENS_8epilogue10collective18CollectiveEpilogueINS1H_23Sm100TmaWarpSpecializedILi1ELi1ELi32ELb0ELb0EEEJSH_NS5_IJNSW_ISF_SC_EES1M_EEESI_SJ_SI_SJ_NS1H_6fusion15FusionCallbacksIS1L_NS1O_17LinearCombinationISI_fSI_fLNS_15FloatRoundStyleE2EEESH_S1N_JEEENS4_5SM1004TMEM4LOAD26SM100_TMEM_LOAD_16dp32b32xENS4_13SM90_TMA_LOADENS15_INS16_ILi2ELi4ELi3EEES19_NSW_INS5_IJS1A_SF_EEENS5_IJSF_SC_EEEEEEENS4_39AutoVectorizingCopyWithAssumedAlignmentILi128EEENS4_14SM90_TMA_STOREES23_S25_S25_EEEvvEEEEvNT_6ParamsE) ;  /* 0xffffff8c04747950 */ /* 0x000fea0003c3ffff */
        .weak           $__internal_2_$__cuda_sm10x_tcgen05_guardrail_trap_unallocated_columns_being_dealloced
        .type           $__internal_2_$__cuda_sm10x_tcgen05_guardrail_trap_unallocated_columns_being_dealloced,@function
        .size           $__internal_2_$__cuda_sm10x_tcgen05_guardrail_trap_unallocated_columns_being_dealloced,(.L_x_135 - $__internal_2_$__cuda_sm10x_tcgen05_guardrail_trap_unallocated_columns_being_dealloced)
$__internal_2_$__cuda_sm10x_tcgen05_guardrail_trap_unallocated_columns_being_dealloced:
[----:B------:R-:W-:Y:S05]  /*7230*/  BPT.TRAP 0x1 ;  /* 0x000000040000795c */ /* 0x000fea0000300000 */
[----:B------:R-:W-:-:S04]  /*7240*/  HFMA2 R3, -RZ, RZ, 0, 0 ;  /* 0x00000000ff037431 */ /* 0x000fc800000001ff */
[----:B------:R-:W-:Y:S05]  /*7250*/  RET.REL.NODEC R2 `(_ZN7cutlass13device_kernelINS_4gemm6kernel13GemmUniversalIN4cute5tupleIJiiiiEEENS1_10collective13CollectiveMmaINS1_35MainloopSm100TmaUmmaWarpSpecializedILi4ELi2ELi4ENS5_IJNS4_1CILi2EEESB_NSA_ILi1EEEEEEEENS5_IJNSA_ILi64EEESF_NSA_ILi128EEEEEENS_12float_e5m2_tENS5_IJlSC_lEEESI_SJ_NS4_8TiledMMAINS4_8MMA_AtomIJNS4_10MMA_TraitsINS4_19SM100_MMA_F8F6F4_SSEJSI_SI_fSF_SF_NS4_17integral_constantINS4_4UMMA5MajorELSQ_0EEESR_NSO_INSP_7ScaleInELSS_0EEEST_EEEEEENS4_6LayoutINS5_IJSC_SC_SC_EEENS5_IJNSA_ILi0EEESY_SY_EEEEENS5_IJNS4_10UnderscoreES11_S11_EEEEENS4_23SM90_TMA_LOAD_MULTICASTENS4_14ComposedLayoutINS4_7SwizzleILi3ELi4ELi3EEENS4_18smem_ptr_flag_bitsILi8EEENSW_INS5_IJNSA_ILi8EEESG_EEENS5_IJSG_SC_EEEEEEEvNS4_8identityES14_S1E_vS1F_EENS_8epilogue10collective18CollectiveEpilogueINS1H_23Sm100TmaWarpSpecializedILi1ELi1ELi32ELb0ELb0EEEJSH_NS5_IJNSW_ISF_SC_EES1M_EEESI_SJ_SI_SJ_NS1H_6fusion15FusionCallbacksIS1L_NS1O_17LinearCombinationISI_fSI_fLNS_15FloatRoundStyleE2EEESH_S1N_JEEENS4_5SM1004TMEM4LOAD26SM100_TMEM_LOAD_16dp32b32xENS4_13SM90_TMA_LOADENS15_INS16_ILi2ELi4ELi3EEES19_NSW_INS5_IJS1A_SF_EEENS5_IJSF_SC_EEEEEEENS4_39AutoVectorizingCopyWithAssumedAlignmentILi128EEENS4_14SM90_TMA_STOREES23_S25_S25_EEEvvEEEEvNT_6ParamsE) ;  /* 0xffffff8c02687950 */ /* 0x000fea0003c3ffff */
.L_x_134:
[----:B------:R-:W-:-:S00]  /*7260*/  BRA `(.L_x_134) ;  /* 0xfffffffc00fc7947 */ /* 0x000fc0000383ffff */
[----:B------:R-:W-:-:S00]  /*7270*/  NOP ;  /* 0x0000000000007918 */ /* 0x000fc00000000000 */
        /* <DEDUP_REMOVED lines=8> */
.L_x_135:


//--------------------- .nv.global.init           --------------------------
	.section	.nv.global.init,"aw",@progbits
.nv.global.init:
	.type		$str$27,@object
	.size		$str$27,($str$28 - $str$27)
$str$27:
        /*0000*/ 	.byte	0x28, 0x61, 0x64, 0x64, 0x72, 0x65, 0x73, 0x73, 0x20, 0x26, 0x20, 0x6d, 0x61, 0x73, 0x6b, 0x29
        /*0010*/ 	.byte	0x20, 0x3d, 0x3d, 0x20, 0x30, 0x00
	.type		$str$28,@object
	.size		$str$28,($str$26 - $str$28)
$str$28:
        /*0016*/ 	.byte	0x2f, 0x74, 0x6d, 0x70, 0x2f, 0x63, 0x75, 0x74, 0x6c, 0x61, 0x73, 0x73, 0x5f, 0x73, 0x77, 0x65
        /*0026*/ 	.byte	0x65, 0x70, 0x5f, 0x73, 0x72, 0x63, 0x2f, 0x69, 0x6e, 0x63, 0x6c, 0x75, 0x64, 0x65, 0x2f, 0x63
        /*0036*/ 	.byte	0x75, 0x74, 0x65, 0x2f, 0x70, 0x6f, 0x69, 0x6e, 0x74, 0x65, 0x72, 0x5f, 0x66, 0x6c, 0x61, 0x67
        /*0046*/ 	.byte	0x67, 0x65, 0x64, 0x2e, 0x68, 0x70, 0x70, 0x00
	.type		$str$26,@object
	.size		$str$26,($str$25 - $str$26)
$str$26:
        /*004e*/ 	.byte	0x2f, 0x74, 0x6d, 0x70, 0x2f, 0x63, 0x75, 0x74, 0x6c, 0x61, 0x73, 0x73, 0x5f, 0x73, 0x77, 0x65
        /*005e*/ 	.byte	0x65, 0x70, 0x5f, 0x73, 0x72, 0x63, 0x2f, 0x69, 0x6e, 0x63, 0x6c, 0x75, 0x64, 0x65, 0x2f, 0x63
        /*006e*/ 	.byte	0x75, 0x74, 0x65, 0x2f, 0x61, 0x74, 0x6f, 0x6d, 0x2f, 0x63, 0x6f, 0x70, 0x79, 0x5f, 0x74, 0x72
        /*007e*/ 	.byte	0x61, 0x69, 0x74, 0x73, 0x5f, 0x73, 0x6d, 0x31, 0x30, 0x30, 0x2e, 0x68, 0x70, 0x70, 0x00
	.type		$str$25,@object
	.size		$str$25,(__unnamed_1 - $str$25)
$str$25:
        /*008d*/ 	.byte	0x28, 0x28, 0x75, 0x69, 0x6e, 0x74, 0x33, 0x32, 0x5f, 0x74, 0x28, 0x74, 0x68, 0x72, 0x65, 0x61
        /*009d*/ 	.byte	0x64, 0x49, 0x64, 0x78, 0x2e, 0x78, 0x29, 0x20, 0x2f, 0x20, 0x33, 0x32, 0x29, 0x20, 0x25, 0x20
        /*00ad*/ 	.byte	0x34, 0x29, 0x20, 0x3d, 0x3d, 0x20, 0x28, 0x28, 0x28, 0x74, 0x6d, 0x65, 0x6d, 0x5f, 0x61, 0x64
        /*00bd*/ 	.byte	0x64, 0x72, 0x20, 0x3e, 0x3e, 0x20, 0x31, 0x36, 0x29, 0x20, 0x2f, 0x20, 0x33, 0x32, 0x29, 0x20
        /*00cd*/ 	.byte	0x25, 0x20, 0x34, 0x29, 0x00
	.type		__unnamed_1,@object
	.size		__unnamed_1,(__unnamed_2 - __unnamed_1)
__unnamed_1:
        /*00d2*/ 	.byte	0x61, 0x75, 0x74, 0x6f, 0x20, 0x63, 0x75, 0x74, 0x65, 0x3a, 0x3a, 0x61, 0x73, 0x5f, 0x70, 0x6f
        /* <DEDUP_REMOVED lines=24> */
        /*0262*/ 	.byte	0x3c, 0x34, 0x30, 0x39, 0x36, 0x3e, 0x3e, 0x3e, 0x3e, 0x5d, 0x00
	.type		__unnamed_2,@object
	.size		__unnamed_2,(.L_2 - __unnamed_2)
__unnamed_2:
        /* <DEDUP_REMOVED lines=40> */
        /*04ed*/ 	.byte	0x74, 0x65, 0x3a, 0x3a, 0x43, 0x3c, 0x30, 0x3e, 0x3e, 0x3e, 0x3e, 0x5d, 0x00
.L_2:


//--------------------- .nv.shared._ZN7cutlass13device_kernelINS_4gemm6kernel13GemmUniversalIN4cute5tupleIJiiiiEEENS1_10collective13CollectiveMmaINS1_35MainloopSm100TmaUmmaWarpSpecializedILi4ELi2ELi4ENS5_IJNS4_1CILi2EEESB_NSA_ILi1EEEEEEEENS5_IJNSA_ILi64EEESF_NSA_ILi128EEEEEENS_12float_e5m2_tENS5_IJlSC_lEEESI_SJ_NS4_8TiledMMAINS4_8MMA_AtomIJNS4_10MMA_TraitsINS4_19SM100_MMA_F8F6F4_SSEJSI_SI_fSF_SF_NS4_17integral_constantINS4_4UMMA5MajorELSQ_0EEESR_NSO_INSP_7ScaleInELSS_0EEEST_EEEEEENS4_6LayoutINS5_IJSC_SC_SC_EEENS5_IJNSA_ILi0EEESY_SY_EEEEENS5_IJNS4_10UnderscoreES11_S11_EEEEENS4_23SM90_TMA_LOAD_MULTICASTENS4_14ComposedLayoutINS4_7SwizzleILi3ELi4ELi3EEENS4_18smem_ptr_flag_bitsILi8EEENSW_INS5_IJNSA_ILi8EEESG_EEENS5_IJSG_SC_EEEEEEEvNS4_8identityES14_S1E_vS1F_EENS_8epilogue10collective18CollectiveEpilogueINS1H_23Sm100TmaWarpSpecializedILi1ELi1ELi32ELb0ELb0EEEJSH_NS5_IJNSW_ISF_SC_EES1M_EEESI_SJ_SI_SJ_NS1H_6fusion15FusionCallbacksIS1L_NS1O_17LinearCombinationISI_fSI_fLNS_15FloatRoundStyleE2EEESH_S1N_JEEENS4_5SM1004TMEM4LOAD26SM100_TMEM_LOAD_16dp32b32xENS4_13SM90_TMA_LOADENS15_INS16_ILi2ELi4ELi3EEES19_NSW_INS5_IJS1A_SF_EEENS5_IJSF_SC_EEEEEEENS4_39AutoVectorizingCopyWithAssumedAlignmentILi128EEENS4_14SM90_TMA_STOREES23_S25_S25_EEEvvEEEEvNT_6ParamsE --------------------------
	.section	.nv.shared._ZN7cutlass13device_kernelINS_4gemm6kernel13GemmUniversalIN4cute5tupleIJiiiiEEENS1_10collective13CollectiveMmaINS1_35MainloopSm100TmaUmmaWarpSpecializedILi4ELi2ELi4ENS5_IJNS4_1CILi2EEESB_NSA_ILi1EEEEEEEENS5_IJNSA_ILi64EEESF_NSA_ILi128EEEEEENS_12float_e5m2_tENS5_IJlSC_lEEESI_SJ_NS4_8TiledMMAINS4_8MMA_AtomIJNS4_10MMA_TraitsINS4_19SM100_MMA_F8F6F4_SSEJSI_SI_fSF_SF_NS4_17integral_constantINS4_4UMMA5MajorELSQ_0EEESR_NSO_INSP_7ScaleInELSS_0EEEST_EEEEEENS4_6LayoutINS5_IJSC_SC_SC_EEENS5_IJNSA_ILi0EEESY_SY_EEEEENS5_IJNS4_10UnderscoreES11_S11_EEEEENS4_23SM90_TMA_LOAD_MULTICASTENS4_14ComposedLayoutINS4_7SwizzleILi3ELi4ELi3EEENS4_18smem_ptr_flag_bitsILi8EEENSW_INS5_IJNSA_ILi8EEESG_EEENS5_IJSG_SC_EEEEEEEvNS4_8identityES14_S1E_vS1F_EENS_8epilogue10collective18CollectiveEpilogueINS1H_23Sm100TmaWarpSpecializedILi1ELi1ELi32ELb0ELb0EEEJSH_NS5_IJNSW_ISF_SC_EES1M_EEESI_SJ_SI_SJ_NS1H_6fusion15FusionCallbacksIS1L_NS1O_17LinearCombinationISI_fSI_fLNS_15FloatRoundStyleE2EEESH_S1N_JEEENS4_5SM1004TMEM4LOAD26SM100_TMEM_LOAD_16dp32b32xENS4_13SM90_TMA_LOADENS15_INS16_ILi2ELi4ELi3EEES19_NSW_INS5_IJS1A_SF_EEENS5_IJSF_SC_EEEEEEENS4_39AutoVectorizingCopyWithAssumedAlignmentILi128EEENS4_14SM90_TMA_STOREES23_S25_S25_EEEvvEEEEvNT_6ParamsE,"aw",@nobits
	.sectionflags	@""
	.align	16
	.zero		1024


//--------------------- .nv.shared.reserved.0     --------------------------
	.section	.nv.shared.reserved.0,"aw",@nobits
	.weak		__nv_reservedSMEM_offset_0_alias
	.size		__nv_reservedSMEM_offset_0_alias, 0, 64
	.other		__nv_reservedSMEM_offset_0_alias,@"STO_CUDA_RESERVED_SHARED STV_DEFAULT"
__nv_reservedSMEM_offset_0_alias:
	.zero		0
.nv.shared.reserved.0:
	.zero		64
	.weak		__nv_reservedSMEM_tcgen05_partition
	.type		__nv_reservedSMEM_tcgen05_partition,@object
	.size		__nv_reservedSMEM_tcgen05_partition,(.L_0 - __nv_reservedSMEM_tcgen05_partition)
__nv_reservedSMEM_tcgen05_partition:
	.zero		32
.L_0:


//--------------------- .nv.global                --------------------------
	.section	.nv.global,"aw",@nobits
.nv.global:
	.type		_ZN39_INTERNAL_1be0af53_4_k_cu_48d1f90e_98834cute1_E,@object
	.size		_ZN39_INTERNAL_1be0af53_4_k_cu_48d1f90e_98834cute1_E,(_ZN39_INTERNAL_1be0af53_4_k_cu_48d1f90e_98834cuda3std3__45__cpo6cbeginE - _ZN39_INTERNAL_1be0af53_4_k_cu_48d1f90e_98834cute1_E)
_ZN39_INTERNAL_1be0af53_4_k_cu_48d1f90e_98834cute1_E:
	.zero		1
	.type		_ZN39_INTERNAL_1be0af53_4_k_cu_48d1f90e_98834cuda3std3__45__cpo6cbeginE,@object
	.size		_ZN39_INTERNAL_1be0af53_4_k_cu_48d1f90e_98834cuda3std3__45__cpo6cbeginE,(_ZN39_INTERNAL_1be0af53_4_k_cu_48d1f90e_98834cuda3std3__48in_placeE - _ZN39_INTERNAL_1be0af53_4_k_cu_48d1f90e_98834cuda3std3__45__cpo6cbeginE)
_ZN39_INTERNAL_1be0af53_4_k_cu_48d1f90e_98834cuda3std3__45__cpo6cbeginE:
	.zero		1
	.type		_ZN39_INTERNAL_1be0af53_4_k_cu_48d1f90e_98834cuda3std3__48in_placeE,@object
	.size		_ZN39_INTERNAL_1be0af53_4_k_cu_48d1f90e_98834cuda3std3__48in_placeE,(_ZN39_INTERNAL_1be0af53_4_k_cu_48d1f90e_98834cuda3std6ranges3__45__cpo9iter_moveE - _ZN39_INTERNAL_1be0af53_4_k_cu_48d1f90e_98834cuda3std3__48in_placeE)
_ZN39_INTERNAL_1be0af53_4_k_cu_48d1f90e_98834cuda3std3__48in_placeE:
	.zero		1
	.type		_ZN39_INTERNAL_1be0af53_4_k_cu_48d1f90e_98834cuda3std6ranges3__45__cpo9iter_moveE,@object
	.size		_ZN39_INTERNAL_1be0af53_4_k_cu_48d1f90e_98834cuda3std6ranges3__45__cpo9iter_moveE,(_ZN39_INTERNAL_1be0af53_4_k_cu_48d1f90e_98834cuda3std3__45__cpo5beginE - _ZN39_INTERNAL_1be0af53_4_k_cu_48d1f90e_98834cuda3std6ranges3__45__cpo9iter_moveE)
_ZN39_INTERNAL_1be0af53_4_k_cu_48d1f90e_98834cuda3std6ranges3__45__cpo9iter_moveE:
	.zero		1
	.type		_ZN39_INTERNAL_1be0af53_4_k_cu_48d1f90e_98834cuda3std3__45__cpo5beginE,@object
	.size		_ZN39_INTERNAL_1be0af53_4_k_cu_48d1f90e_98834cuda3std3__45__cpo5beginE,(_ZN39_INTERNAL_1be0af53_4_k_cu_48d1f90e_98834cuda3std3__441_GLOBAL__N__1be0af53_4_k_cu_48d1f90e_98836ignoreE - _ZN39_INTERNAL_1be0af53_4_k_cu_48d1f90e_98834cuda3std3__45__cpo5beginE)
_ZN39_INTERNAL_1be0af53_4_k_cu_48d1f90e_98834cuda3std3__45__cpo5beginE:
	.zero		1
	.type		_ZN39_INTERNAL_1be0af53_4_k_cu_48d1f90e_98834cuda3std3__441_GLOBAL__N__1be0af53_4_k_cu_48d1f90e_98836ignoreE,@object
	.size		_ZN39_INTERNAL_1be0af53_4_k_cu_48d1f90e_98834cuda3std3__441_GLOBAL__N__1be0af53_4_k_cu_48d1f90e_98836ignoreE,(_ZN39_INTERNAL_1be0af53_4_k_cu_48d1f90e_98834cute7productE - _ZN39_INTERNAL_1be0af53_4_k_cu_48d1f90e_98834cuda3std3__441_GLOBAL__N__1be0af53_4_k_cu_48d1f90e_98836ignoreE)
_ZN39_INTERNAL_1be0af53_4_k_cu_48d1f90e_98834cuda3std3__441_GLOBAL__N__1be0af53_4_k_cu_48d1f90e_98836ignoreE:
	.zero		1
	.type		_ZN39_INTERNAL_1be0af53_4_k_cu_48d1f90e_98834cute7productE,@object
	.size		_ZN39_INTERNAL_1be0af53_4_k_cu_48d1f90e_98834cute7productE,(_ZN39_INTERNAL_1be0af53_4_k_cu_48d1f90e_98834cuda3std3__45__cpo3endE - _ZN39_INTERNAL_1be0af53_4_k_cu_48d1f90e_98834cute7productE)
_ZN39_INTERNAL_1be0af53_4_k_cu_48d1f90e_98834cute7productE:
	.zero		1
	.type		_ZN39_INTERNAL_1be0af53_4_k_cu_48d1f90e_98834cuda3std3__45__cpo3endE,@object
	.size		_ZN39_INTERNAL_1be0af53_4_k_cu_48d1f90e_98834cuda3std3__45__cpo3endE,(_ZN39_INTERNAL_1be0af53_4_k_cu_48d1f90e_98834cuda3std3__419piecewise_constructE - _ZN39_INTERNAL_1be0af53_4_k_cu_48d1f90e_98834cuda3std3__45__cpo3endE)
_ZN39_INTERNAL_1be0af53_4_k_cu_48d1f90e_98834cuda3std3__45__cpo3endE:
	.zero		1
	.type		_ZN39_INTERNAL_1be0af53_4_k_cu_48d1f90e_98834cuda3std3__419piecewise_constructE,@object
	.size		_ZN39_INTERNAL_1be0af53_4_k_cu_48d1f90e_98834cuda3std3__419piecewise_constructE,(_ZN39_INTERNAL_1be0af53_4_k_cu_48d1f90e_98834cuda3std3__45__cpo4cendE - _ZN39_INTERNAL_1be0af53_4_k_cu_48d1f90e_98834cuda3std3__419piecewise_constructE)
_ZN39_INTERNAL_1be0af53_4_k_cu_48d1f90e_98834cuda3std3__419piecewise_constructE:
	.zero		1
	.type		_ZN39_INTERNAL_1be0af53_4_k_cu_48d1f90e_98834cuda3std3__45__cpo4cendE,@object
	.size		_ZN39_INTERNAL_1be0af53_4_k_cu_48d1f90e_98834cuda3std3__45__cpo4cendE,(_ZN39_INTERNAL_1be0af53_4_k_cu_48d1f90e_98834cuda3std6ranges3__45__cpo4swapE - _ZN39_INTERNAL_1be0af53_4_k_cu_48d1f90e_98834cuda3std3__45__cpo4cendE)
_ZN39_INTERNAL_1be0af53_4_k_cu_48d1f90e_98834cuda3std3__45__cpo4cendE:
	.zero		1
	.type		_ZN39_INTERNAL_1be0af53_4_k_cu_48d1f90e_98834cuda3std6ranges3__45__cpo4swapE,@object
	.size		_ZN39_INTERNAL_1be0af53_4_k_cu_48d1f90e_98834cuda3std6ranges3__45__cpo4swapE,(.L_10 - _ZN39_INTERNAL_1be0af53_4_k_cu_48d1f90e_98834cuda3std6ranges3__45__cpo4swapE)
_ZN39_INTERNAL_1be0af53_4_k_cu_48d1f90e_98834cuda3std6ranges3__45__cpo4swapE:
	.zero		1
.L_10:


//--------------------- .nv.constant0._ZN7cutlass13device_kernelINS_4gemm6kernel13GemmUniversalIN4cute5tupleIJiiiiEEENS1_10collective13CollectiveMmaINS1_35MainloopSm100TmaUmmaWarpSpecializedILi4ELi2ELi4ENS5_IJNS4_1CILi2EEESB_NSA_ILi1EEEEEEEENS5_IJNSA_ILi64EEESF_NSA_ILi128EEEEEENS_12float_e5m2_tENS5_IJlSC_lEEESI_SJ_NS4_8TiledMMAINS4_8MMA_AtomIJNS4_10MMA_TraitsINS4_19SM100_MMA_F8F6F4_SSEJSI_SI_fSF_SF_NS4_17integral_constantINS4_4UMMA5MajorELSQ_0EEESR_NSO_INSP_7ScaleInELSS_0EEEST_EEEEEENS4_6LayoutINS5_IJSC_SC_SC_EEENS5_IJNSA_ILi0EEESY_SY_EEEEENS5_IJNS4_10UnderscoreES11_S11_EEEEENS4_23SM90_TMA_LOAD_MULTICASTENS4_14ComposedLayoutINS4_7SwizzleILi3ELi4ELi3EEENS4_18smem_ptr_flag_bitsILi8EEENSW_INS5_IJNSA_ILi8EEESG_EEENS5_IJSG_SC_EEEEEEEvNS4_8identityES14_S1E_vS1F_EENS_8epilogue10collective18CollectiveEpilogueINS1H_23Sm100TmaWarpSpecializedILi1ELi1ELi32ELb0ELb0EEEJSH_NS5_IJNSW_ISF_SC_EES1M_EEESI_SJ_SI_SJ_NS1H_6fusion15FusionCallbacksIS1L_NS1O_17LinearCombinationISI_fSI_fLNS_15FloatRoundStyleE2EEESH_S1N_JEEENS4_5SM1004TMEM4LOAD26SM100_TMEM_LOAD_16dp32b32xENS4_13SM90_TMA_LOADENS15_INS16_ILi2ELi4ELi3EEES19_NSW_INS5_IJS1A_SF_EEENS5_IJSF_SC_EEEEEEENS4_39AutoVectorizingCopyWithAssumedAlignmentILi128EEENS4_14SM90_TMA_STOREES23_S25_S25_EEEvvEEEEvNT_6ParamsE --------------------------
	.section	.nv.constant0._ZN7cutlass13device_kernelINS_4gemm6kernel13GemmUniversalIN4cute5tupleIJiiiiEEENS1_10collective13CollectiveMmaINS1_35MainloopSm100TmaUmmaWarpSpecializedILi4ELi2ELi4ENS5_IJNS4_1CILi2EEESB_NSA_ILi1EEEEEEEENS5_IJNSA_ILi64EEESF_NSA_ILi128EEEEEENS_12float_e5m2_tENS5_IJlSC_lEEESI_SJ_NS4_8TiledMMAINS4_8MMA_AtomIJNS4_10MMA_TraitsINS4_19SM100_MMA_F8F6F4_SSEJSI_SI_fSF_SF_NS4_17integral_constantINS4_4UMMA5MajorELSQ_0EEESR_NSO_INSP_7ScaleInELSS_0EEEST_EEEEEENS4_6LayoutINS5_IJSC_SC_SC_EEENS5_IJNSA_ILi0EEESY_SY_EEEEENS5_IJNS4_10UnderscoreES11_S11_EEEEENS4_23SM90_TMA_LOAD_MULTICASTENS4_14ComposedLayoutINS4_7SwizzleILi3ELi4ELi3EEENS4_18smem_ptr_flag_bitsILi8EEENSW_INS5_IJNSA_ILi8EEESG_EEENS5_IJSG_SC_EEEEEEEvNS4_8identityES14_S1E_vS1F_EENS_8epilogue10collective18CollectiveEpilogueINS1H_23Sm100TmaWarpSpecializedILi1ELi1ELi32ELb0ELb0EEEJSH_NS5_IJNSW_ISF_SC_EES1M_EEESI_SJ_SI_SJ_NS1H_6fusion15FusionCallbacksIS1L_NS1O_17LinearCombinationISI_fSI_fLNS_15FloatRoundStyleE2EEESH_S1N_JEEENS4_5SM1004TMEM4LOAD26SM100_TMEM_LOAD_16dp32b32xENS4_13SM90_TMA_LOADENS15_INS16_ILi2ELi4ELi3EEES19_NSW_INS5_IJS1A_SF_EEENS5_IJSF_SC_EEEEEEENS4_39AutoVectorizingCopyWithAssumedAlignmentILi128EEENS4_14SM90_TMA_STOREES23_S25_S25_EEEvvEEEEvNT_6ParamsE,"a",@progbits
	.sectionflags	@""
	.align	4
.nv.constant0._ZN7cutlass13device_kernelINS_4gemm6kernel13GemmUniversalIN4cute5tupleIJiiiiEEENS1_10collective13CollectiveMmaINS1_35MainloopSm100TmaUmmaWarpSpecializedILi4ELi2ELi4ENS5_IJNS4_1CILi2EEESB_NSA_ILi1EEEEEEEENS5_IJNSA_ILi64EEESF_NSA_ILi128EEEEEENS_12float_e5m2_tENS5_IJlSC_lEEESI_SJ_NS4_8TiledMMAINS4_8MMA_AtomIJNS4_10MMA_TraitsINS4_19SM100_MMA_F8F6F4_SSEJSI_SI_fSF_SF_NS4_17integral_constantINS4_4UMMA5MajorELSQ_0EEESR_NSO_INSP_7ScaleInELSS_0EEEST_EEEEEENS4_6LayoutINS5_IJSC_SC_SC_EEENS5_IJNSA_ILi0EEESY_SY_EEEEENS5_IJNS4_10UnderscoreES11_S11_EEEEENS4_23SM90_TMA_LOAD_MULTICASTENS4_14ComposedLayoutINS4_7SwizzleILi3ELi4ELi3EEENS4_18smem_ptr_flag_bitsILi8EEENSW_INS5_IJNSA_ILi8EEESG_EEENS5_IJSG_SC_EEEEEEEvNS4_8identityES14_S1E_vS1F_EENS_8epilogue10collective18CollectiveEpilogueINS1H_23Sm100TmaWarpSpecializedILi1ELi1ELi32ELb0ELb0EEEJSH_NS5_IJNSW_ISF_SC_EES1M_EEESI_SJ_SI_SJ_NS1H_6fusion15FusionCallbacksIS1L_NS1O_17LinearCombinationISI_fSI_fLNS_15FloatRoundStyleE2EEESH_S1N_JEEENS4_5SM1004TMEM4LOAD26SM100_TMEM_LOAD_16dp32b32xENS4_13SM90_TMA_LOADENS15_INS16_ILi2ELi4ELi3EEES19_NSW_INS5_IJS1A_SF_EEENS5_IJSF_SC_EEEEEEENS4_39AutoVectorizingCopyWithAssumedAlignmentILi128EEENS4_14SM90_TMA_STOREES23_S25_S25_EEEvvEEEEvNT_6ParamsE:
	.zero		2944


//--------------------- SYMBOLS --------------------------

	.type		.nv.reservedSmem.offset0,@object
	.size		.nv.reservedSmem.offset0,0x4
	.type		.nv.reservedSmem.cap,@object
	.size		.nv.reservedSmem.cap,0x4
	.type		__assertfail,@function
